//
// Generated by NVIDIA NVVM Compiler
//
// Compiler Build ID: CL-36424714
// Cuda compilation tools, release 13.0, V13.0.88
// Based on NVVM 20.0.0
//

.version 9.0
.target sm_100
.address_size 64

	// .globl	_Z8mykernelPfPKfii

.visible .entry _Z8mykernelPfPKfii(
	.param .u64 .ptr .align 1 _Z8mykernelPfPKfii_param_0,
	.param .u64 .ptr .align 1 _Z8mykernelPfPKfii_param_1,
	.param .u32 _Z8mykernelPfPKfii_param_2,
	.param .u32 _Z8mykernelPfPKfii_param_3
)
{
	.reg .pred 	%p<67>;
	.reg .b32 	%r<202>;
	.reg .b32 	%f<403>;
	.reg .b64 	%rd<99>;

	ld.param.u32 	%r40, [_Z8mykernelPfPKfii_param_2];
	mov.u32 	%r1, %tid.x;
	mov.u32 	%r2, %tid.y;
	mov.u32 	%r3, %ctaid.x;
	mov.u32 	%r4, %ctaid.y;
	setp.lt.s32 	%p1, %r40, 1;
	mov.f32 	%f339, 0f7F800000;
	mov.f32 	%f340, %f339;
	mov.f32 	%f341, %f339;
	mov.f32 	%f342, %f339;
	mov.f32 	%f343, %f339;
	mov.f32 	%f344, %f339;
	mov.f32 	%f345, %f339;
	mov.f32 	%f346, %f339;
	mov.f32 	%f347, %f339;
	mov.f32 	%f348, %f339;
	mov.f32 	%f349, %f339;
	mov.f32 	%f350, %f339;
	mov.f32 	%f351, %f339;
	mov.f32 	%f352, %f339;
	mov.f32 	%f353, %f339;
	mov.f32 	%f354, %f339;
	mov.f32 	%f355, %f339;
	mov.f32 	%f356, %f339;
	mov.f32 	%f357, %f339;
	mov.f32 	%f358, %f339;
	mov.f32 	%f359, %f339;
	mov.f32 	%f360, %f339;
	mov.f32 	%f361, %f339;
	mov.f32 	%f362, %f339;
	mov.f32 	%f363, %f339;
	mov.f32 	%f364, %f339;
	mov.f32 	%f365, %f339;
	mov.f32 	%f366, %f339;
	mov.f32 	%f367, %f339;
	mov.f32 	%f368, %f339;
	mov.f32 	%f369, %f339;
	mov.f32 	%f370, %f339;
	mov.f32 	%f371, %f339;
	mov.f32 	%f372, %f339;
	mov.f32 	%f373, %f339;
	mov.f32 	%f374, %f339;
	mov.f32 	%f375, %f339;
	mov.f32 	%f376, %f339;
	mov.f32 	%f377, %f339;
	mov.f32 	%f378, %f339;
	mov.f32 	%f379, %f339;
	mov.f32 	%f380, %f339;
	mov.f32 	%f381, %f339;
	mov.f32 	%f382, %f339;
	mov.f32 	%f383, %f339;
	mov.f32 	%f384, %f339;
	mov.f32 	%f385, %f339;
	mov.f32 	%f386, %f339;
	mov.f32 	%f387, %f339;
	mov.f32 	%f388, %f339;
	mov.f32 	%f389, %f339;
	mov.f32 	%f390, %f339;
	mov.f32 	%f391, %f339;
	mov.f32 	%f392, %f339;
	mov.f32 	%f393, %f339;
	mov.f32 	%f394, %f339;
	mov.f32 	%f395, %f339;
	mov.f32 	%f396, %f339;
	mov.f32 	%f397, %f339;
	mov.f32 	%f398, %f339;
	mov.f32 	%f399, %f339;
	mov.f32 	%f400, %f339;
	mov.f32 	%f401, %f339;
	mov.f32 	%f402, %f339;
	@%p1 bra 	$L__BB0_3;
	ld.param.u32 	%r133, [_Z8mykernelPfPKfii_param_2];
	shl.b32 	%r42, %r3, 6;
	shl.b32 	%r43, %r4, 6;
	add.s32 	%r201, %r2, %r43;
	add.s32 	%r44, %r1, %r42;
	add.s32 	%r200, %r44, 32;
	neg.s32 	%r199, %r133;
	mov.f32 	%f339, 0f7F800000;
$L__BB0_2:
	ld.param.u32 	%r198, [_Z8mykernelPfPKfii_param_3];
	ld.param.u64 	%rd98, [_Z8mykernelPfPKfii_param_1];
	add.s32 	%r45, %r200, -32;
	cvt.s64.s32 	%rd13, %r45;
	mul.lo.s32 	%r46, %r198, %r198;
	cvt.u64.u32 	%rd14, %r46;
	add.s64 	%rd15, %rd13, %rd14;
	cvta.to.global.u64 	%rd16, %rd98;
	shl.b64 	%rd17, %rd15, 2;
	add.s64 	%rd18, %rd16, %rd17;
	ld.global.f32 	%f195, [%rd18];
	add.s32 	%r47, %r200, -24;
	cvt.s64.s32 	%rd19, %r47;
	add.s64 	%rd20, %rd19, %rd14;
	shl.b64 	%rd21, %rd20, 2;
	add.s64 	%rd22, %rd16, %rd21;
	ld.global.f32 	%f196, [%rd22];
	add.s32 	%r48, %r200, -16;
	cvt.s64.s32 	%rd23, %r48;
	add.s64 	%rd24, %rd23, %rd14;
	shl.b64 	%rd25, %rd24, 2;
	add.s64 	%rd26, %rd16, %rd25;
	ld.global.f32 	%f197, [%rd26];
	add.s32 	%r49, %r200, -8;
	cvt.s64.s32 	%rd27, %r49;
	add.s64 	%rd28, %rd27, %rd14;
	shl.b64 	%rd29, %rd28, 2;
	add.s64 	%rd30, %rd16, %rd29;
	ld.global.f32 	%f198, [%rd30];
	add.s32 	%r50, %r200, 24;
	cvt.s64.s32 	%rd31, %r200;
	add.s64 	%rd32, %rd31, %rd14;
	shl.b64 	%rd33, %rd32, 2;
	add.s64 	%rd34, %rd16, %rd33;
	ld.global.f32 	%f199, [%rd34];
	add.s32 	%r51, %r200, 8;
	cvt.s64.s32 	%rd35, %r51;
	add.s64 	%rd36, %rd35, %rd14;
	shl.b64 	%rd37, %rd36, 2;
	add.s64 	%rd38, %rd16, %rd37;
	ld.global.f32 	%f200, [%rd38];
	add.s32 	%r52, %r200, 16;
	cvt.s64.s32 	%rd39, %r52;
	add.s64 	%rd40, %rd39, %rd14;
	shl.b64 	%rd41, %rd40, 2;
	add.s64 	%rd42, %rd16, %rd41;
	ld.global.f32 	%f201, [%rd42];
	cvt.s64.s32 	%rd43, %r50;
	add.s64 	%rd44, %rd43, %rd14;
	shl.b64 	%rd45, %rd44, 2;
	add.s64 	%rd46, %rd16, %rd45;
	ld.global.f32 	%f202, [%rd46];
	mul.wide.s32 	%rd47, %r201, 4;
	add.s64 	%rd48, %rd16, %rd47;
	ld.global.f32 	%f203, [%rd48];
	ld.global.f32 	%f204, [%rd48+32];
	ld.global.f32 	%f205, [%rd48+64];
	ld.global.f32 	%f206, [%rd48+96];
	ld.global.f32 	%f207, [%rd48+128];
	ld.global.f32 	%f208, [%rd48+160];
	ld.global.f32 	%f209, [%rd48+192];
	ld.global.f32 	%f210, [%rd48+224];
	add.f32 	%f211, %f195, %f203;
	min.f32 	%f386, %f386, %f211;
	add.f32 	%f212, %f195, %f204;
	min.f32 	%f385, %f385, %f212;
	add.f32 	%f213, %f195, %f205;
	min.f32 	%f384, %f384, %f213;
	add.f32 	%f214, %f195, %f206;
	min.f32 	%f383, %f383, %f214;
	add.f32 	%f215, %f195, %f207;
	min.f32 	%f382, %f382, %f215;
	add.f32 	%f216, %f195, %f208;
	min.f32 	%f381, %f381, %f216;
	add.f32 	%f217, %f195, %f209;
	min.f32 	%f380, %f380, %f217;
	add.f32 	%f218, %f195, %f210;
	min.f32 	%f379, %f379, %f218;
	add.f32 	%f219, %f196, %f203;
	min.f32 	%f378, %f378, %f219;
	add.f32 	%f220, %f196, %f204;
	min.f32 	%f377, %f377, %f220;
	add.f32 	%f221, %f196, %f205;
	min.f32 	%f376, %f376, %f221;
	add.f32 	%f222, %f196, %f206;
	min.f32 	%f375, %f375, %f222;
	add.f32 	%f223, %f196, %f207;
	min.f32 	%f374, %f374, %f223;
	add.f32 	%f224, %f196, %f208;
	min.f32 	%f373, %f373, %f224;
	add.f32 	%f225, %f196, %f209;
	min.f32 	%f372, %f372, %f225;
	add.f32 	%f226, %f196, %f210;
	min.f32 	%f371, %f371, %f226;
	add.f32 	%f227, %f197, %f203;
	min.f32 	%f370, %f370, %f227;
	add.f32 	%f228, %f197, %f204;
	min.f32 	%f369, %f369, %f228;
	add.f32 	%f229, %f197, %f205;
	min.f32 	%f368, %f368, %f229;
	add.f32 	%f230, %f197, %f206;
	min.f32 	%f367, %f367, %f230;
	add.f32 	%f231, %f197, %f207;
	min.f32 	%f366, %f366, %f231;
	add.f32 	%f232, %f197, %f208;
	min.f32 	%f365, %f365, %f232;
	add.f32 	%f233, %f197, %f209;
	min.f32 	%f364, %f364, %f233;
	add.f32 	%f234, %f197, %f210;
	min.f32 	%f363, %f363, %f234;
	add.f32 	%f235, %f198, %f203;
	min.f32 	%f362, %f362, %f235;
	add.f32 	%f236, %f198, %f204;
	min.f32 	%f361, %f361, %f236;
	add.f32 	%f237, %f198, %f205;
	min.f32 	%f360, %f360, %f237;
	add.f32 	%f238, %f198, %f206;
	min.f32 	%f359, %f359, %f238;
	add.f32 	%f239, %f198, %f207;
	min.f32 	%f358, %f358, %f239;
	add.f32 	%f240, %f198, %f208;
	min.f32 	%f357, %f357, %f240;
	add.f32 	%f241, %f198, %f209;
	min.f32 	%f356, %f356, %f241;
	add.f32 	%f242, %f198, %f210;
	min.f32 	%f355, %f355, %f242;
	add.f32 	%f243, %f199, %f203;
	min.f32 	%f354, %f354, %f243;
	add.f32 	%f244, %f199, %f204;
	min.f32 	%f353, %f353, %f244;
	add.f32 	%f245, %f199, %f205;
	min.f32 	%f352, %f352, %f245;
	add.f32 	%f246, %f199, %f206;
	min.f32 	%f351, %f351, %f246;
	add.f32 	%f247, %f199, %f207;
	min.f32 	%f350, %f350, %f247;
	add.f32 	%f248, %f199, %f208;
	min.f32 	%f349, %f349, %f248;
	add.f32 	%f249, %f199, %f209;
	min.f32 	%f348, %f348, %f249;
	add.f32 	%f250, %f199, %f210;
	min.f32 	%f347, %f347, %f250;
	add.f32 	%f251, %f200, %f203;
	min.f32 	%f346, %f346, %f251;
	add.f32 	%f252, %f200, %f204;
	min.f32 	%f345, %f345, %f252;
	add.f32 	%f253, %f200, %f205;
	min.f32 	%f344, %f344, %f253;
	add.f32 	%f254, %f200, %f206;
	min.f32 	%f343, %f343, %f254;
	add.f32 	%f255, %f200, %f207;
	min.f32 	%f342, %f342, %f255;
	add.f32 	%f256, %f200, %f208;
	min.f32 	%f341, %f341, %f256;
	add.f32 	%f257, %f200, %f209;
	min.f32 	%f340, %f340, %f257;
	add.f32 	%f258, %f200, %f210;
	min.f32 	%f339, %f339, %f258;
	add.f32 	%f259, %f201, %f203;
	min.f32 	%f387, %f387, %f259;
	add.f32 	%f260, %f201, %f204;
	min.f32 	%f388, %f388, %f260;
	add.f32 	%f261, %f201, %f205;
	min.f32 	%f389, %f389, %f261;
	add.f32 	%f262, %f201, %f206;
	min.f32 	%f390, %f390, %f262;
	add.f32 	%f263, %f201, %f207;
	min.f32 	%f391, %f391, %f263;
	add.f32 	%f264, %f201, %f208;
	min.f32 	%f392, %f392, %f264;
	add.f32 	%f265, %f201, %f209;
	min.f32 	%f393, %f393, %f265;
	add.f32 	%f266, %f201, %f210;
	min.f32 	%f394, %f394, %f266;
	add.f32 	%f267, %f202, %f203;
	min.f32 	%f395, %f395, %f267;
	add.f32 	%f268, %f202, %f204;
	min.f32 	%f396, %f396, %f268;
	add.f32 	%f269, %f202, %f205;
	min.f32 	%f397, %f397, %f269;
	add.f32 	%f270, %f202, %f206;
	min.f32 	%f398, %f398, %f270;
	add.f32 	%f271, %f202, %f207;
	min.f32 	%f399, %f399, %f271;
	add.f32 	%f272, %f202, %f208;
	min.f32 	%f400, %f400, %f272;
	add.f32 	%f273, %f202, %f209;
	min.f32 	%f401, %f401, %f273;
	add.f32 	%f274, %f202, %f210;
	min.f32 	%f402, %f402, %f274;
	add.s32 	%r201, %r201, %r198;
	add.s32 	%r200, %r200, %r198;
	add.s32 	%r199, %r199, 1;
	setp.ne.s32 	%p2, %r199, 0;
	@%p2 bra 	$L__BB0_2;
$L__BB0_3:
	ld.param.u32 	%r134, [_Z8mykernelPfPKfii_param_2];
	mov.u32 	%r53, %ctaid.x;
	shl.b32 	%r54, %r53, 6;
	mov.u32 	%r55, %tid.x;
	add.s32 	%r14, %r54, %r55;
	mov.u32 	%r56, %ctaid.y;
	shl.b32 	%r57, %r56, 6;
	mov.u32 	%r58, %tid.y;
	add.s32 	%r59, %r57, %r58;
	mul.lo.s32 	%r16, %r14, %r134;
	max.s32 	%r60, %r14, %r59;
	setp.ge.s32 	%p3, %r60, %r134;
	@%p3 bra 	$L__BB0_5;
	ld.param.u64 	%rd93, [_Z8mykernelPfPKfii_param_0];
	add.s32 	%r61, %r59, %r16;
	cvta.to.global.u64 	%rd49, %rd93;
	mul.wide.s32 	%rd50, %r61, 4;
	add.s64 	%rd51, %rd49, %rd50;
	st.global.f32 	[%rd51], %f386;
$L__BB0_5:
	ld.param.u32 	%r135, [_Z8mykernelPfPKfii_param_2];
	ld.param.u64 	%rd94, [_Z8mykernelPfPKfii_param_0];
	add.s32 	%r17, %r59, 8;
	max.s32 	%r62, %r14, %r17;
	setp.ge.s32 	%p4, %r62, %r135;
	cvt.s64.s32 	%rd52, %r16;
	cvt.u64.u32 	%rd1, %r59;
	add.s64 	%rd53, %rd1, %rd52;
	cvta.to.global.u64 	%rd54, %rd94;
	shl.b64 	%rd55, %rd53, 2;
	add.s64 	%rd2, %rd54, %rd55;
	@%p4 bra 	$L__BB0_7;
	st.global.f32 	[%rd2+32], %f385;
$L__BB0_7:
	ld.param.u32 	%r136, [_Z8mykernelPfPKfii_param_2];
	add.s32 	%r18, %r59, 16;
	max.s32 	%r63, %r14, %r18;
	setp.ge.s32 	%p5, %r63, %r136;
	@%p5 bra 	$L__BB0_9;
	st.global.f32 	[%rd2+64], %f384;
$L__BB0_9:
	ld.param.u32 	%r137, [_Z8mykernelPfPKfii_param_2];
	add.s32 	%r19, %r59, 24;
	max.s32 	%r64, %r14, %r19;
	setp.ge.s32 	%p6, %r64, %r137;
	@%p6 bra 	$L__BB0_11;
	st.global.f32 	[%rd2+96], %f383;
$L__BB0_11:
	ld.param.u32 	%r138, [_Z8mykernelPfPKfii_param_2];
	add.s32 	%r20, %r59, 32;
	max.s32 	%r65, %r14, %r20;
	setp.ge.s32 	%p7, %r65, %r138;
	@%p7 bra 	$L__BB0_13;
	st.global.f32 	[%rd2+128], %f382;
$L__BB0_13:
	ld.param.u32 	%r139, [_Z8mykernelPfPKfii_param_2];
	add.s32 	%r21, %r59, 40;
	max.s32 	%r66, %r14, %r21;
	setp.ge.s32 	%p8, %r66, %r139;
	@%p8 bra 	$L__BB0_15;
	st.global.f32 	[%rd2+160], %f381;
$L__BB0_15:
	ld.param.u32 	%r140, [_Z8mykernelPfPKfii_param_2];
	add.s32 	%r22, %r59, 48;
	max.s32 	%r67, %r14, %r22;
	setp.ge.s32 	%p9, %r67, %r140;
	@%p9 bra 	$L__BB0_17;
	st.global.f32 	[%rd2+192], %f380;
$L__BB0_17:
	ld.param.u32 	%r141, [_Z8mykernelPfPKfii_param_2];
	add.s32 	%r23, %r59, 56;
	max.s32 	%r68, %r14, %r23;
	setp.ge.s32 	%p10, %r68, %r141;
	@%p10 bra 	$L__BB0_19;
	st.global.f32 	[%rd2+224], %f379;
$L__BB0_19:
	ld.param.u32 	%r142, [_Z8mykernelPfPKfii_param_2];
	add.s32 	%r24, %r14, 8;
	shl.b32 	%r25, %r142, 3;
	add.s32 	%r26, %r16, %r25;
	max.s32 	%r69, %r24, %r59;
	setp.ge.s32 	%p11, %r69, %r142;
	@%p11 bra 	$L__BB0_21;
	ld.param.u64 	%rd95, [_Z8mykernelPfPKfii_param_0];
	add.s32 	%r70, %r59, %r26;
	cvta.to.global.u64 	%rd56, %rd95;
	mul.wide.s32 	%rd57, %r70, 4;
	add.s64 	%rd58, %rd56, %rd57;
	st.global.f32 	[%rd58], %f378;
$L__BB0_21:
	ld.param.u32 	%r143, [_Z8mykernelPfPKfii_param_2];
	ld.param.u64 	%rd96, [_Z8mykernelPfPKfii_param_0];
	max.s32 	%r71, %r24, %r17;
	setp.ge.s32 	%p12, %r71, %r143;
	cvt.s64.s32 	%rd59, %r26;
	add.s64 	%rd60, %rd1, %rd59;
	cvta.to.global.u64 	%rd61, %rd96;
	shl.b64 	%rd62, %rd60, 2;
	add.s64 	%rd3, %rd61, %rd62;
	@%p12 bra 	$L__BB0_23;
	st.global.f32 	[%rd3+32], %f377;
$L__BB0_23:
	ld.param.u32 	%r144, [_Z8mykernelPfPKfii_param_2];
	max.s32 	%r72, %r24, %r18;
	setp.ge.s32 	%p13, %r72, %r144;
	@%p13 bra 	$L__BB0_25;
	st.global.f32 	[%rd3+64], %f376;
$L__BB0_25:
	ld.param.u32 	%r145, [_Z8mykernelPfPKfii_param_2];
	max.s32 	%r73, %r24, %r19;
	setp.ge.s32 	%p14, %r73, %r145;
	@%p14 bra 	$L__BB0_27;
	st.global.f32 	[%rd3+96], %f375;
$L__BB0_27:
	ld.param.u32 	%r146, [_Z8mykernelPfPKfii_param_2];
	max.s32 	%r74, %r24, %r20;
	setp.ge.s32 	%p15, %r74, %r146;
	@%p15 bra 	$L__BB0_29;
	st.global.f32 	[%rd3+128], %f374;
$L__BB0_29:
	ld.param.u32 	%r147, [_Z8mykernelPfPKfii_param_2];
	max.s32 	%r75, %r24, %r21;
	setp.ge.s32 	%p16, %r75, %r147;
	@%p16 bra 	$L__BB0_31;
	st.global.f32 	[%rd3+160], %f373;
$L__BB0_31:
	ld.param.u32 	%r148, [_Z8mykernelPfPKfii_param_2];
	max.s32 	%r76, %r24, %r22;
	setp.ge.s32 	%p17, %r76, %r148;
	@%p17 bra 	$L__BB0_33;
	st.global.f32 	[%rd3+192], %f372;
$L__BB0_33:
	ld.param.u32 	%r149, [_Z8mykernelPfPKfii_param_2];
	max.s32 	%r77, %r24, %r23;
	setp.ge.s32 	%p18, %r77, %r149;
	@%p18 bra 	$L__BB0_35;
	st.global.f32 	[%rd3+224], %f371;
$L__BB0_35:
	ld.param.u32 	%r150, [_Z8mykernelPfPKfii_param_2];
	ld.param.u64 	%rd97, [_Z8mykernelPfPKfii_param_0];
	cvta.to.global.u64 	%rd4, %rd97;
	add.s32 	%r27, %r14, 16;
	shl.b32 	%r28, %r150, 4;
	add.s32 	%r29, %r28, %r16;
	max.s32 	%r78, %r27, %r59;
	setp.ge.s32 	%p19, %r78, %r150;
	@%p19 bra 	$L__BB0_37;
	add.s32 	%r79, %r59, %r29;
	mul.wide.s32 	%rd63, %r79, 4;
	add.s64 	%rd64, %rd4, %rd63;
	st.global.f32 	[%rd64], %f370;
$L__BB0_37:
	ld.param.u32 	%r151, [_Z8mykernelPfPKfii_param_2];
	max.s32 	%r80, %r27, %r17;
	setp.ge.s32 	%p20, %r80, %r151;
	cvt.s64.s32 	%rd65, %r29;
	add.s64 	%rd66, %rd1, %rd65;
	shl.b64 	%rd67, %rd66, 2;
	add.s64 	%rd5, %rd4, %rd67;
	@%p20 bra 	$L__BB0_39;
	st.global.f32 	[%rd5+32], %f369;
$L__BB0_39:
	ld.param.u32 	%r152, [_Z8mykernelPfPKfii_param_2];
	max.s32 	%r81, %r27, %r18;
	setp.ge.s32 	%p21, %r81, %r152;
	@%p21 bra 	$L__BB0_41;
	st.global.f32 	[%rd5+64], %f368;
$L__BB0_41:
	ld.param.u32 	%r153, [_Z8mykernelPfPKfii_param_2];
	max.s32 	%r82, %r27, %r19;
	setp.ge.s32 	%p22, %r82, %r153;
	@%p22 bra 	$L__BB0_43;
	st.global.f32 	[%rd5+96], %f367;
$L__BB0_43:
	ld.param.u32 	%r154, [_Z8mykernelPfPKfii_param_2];
	max.s32 	%r83, %r27, %r20;
	setp.ge.s32 	%p23, %r83, %r154;
	@%p23 bra 	$L__BB0_45;
	st.global.f32 	[%rd5+128], %f366;
$L__BB0_45:
	ld.param.u32 	%r155, [_Z8mykernelPfPKfii_param_2];
	max.s32 	%r84, %r27, %r21;
	setp.ge.s32 	%p24, %r84, %r155;
	@%p24 bra 	$L__BB0_47;
	st.global.f32 	[%rd5+160], %f365;
$L__BB0_47:
	ld.param.u32 	%r156, [_Z8mykernelPfPKfii_param_2];
	max.s32 	%r85, %r27, %r22;
	setp.ge.s32 	%p25, %r85, %r156;
	@%p25 bra 	$L__BB0_49;
	st.global.f32 	[%rd5+192], %f364;
$L__BB0_49:
	ld.param.u32 	%r157, [_Z8mykernelPfPKfii_param_2];
	max.s32 	%r86, %r27, %r23;
	setp.ge.s32 	%p26, %r86, %r157;
	@%p26 bra 	$L__BB0_51;
	st.global.f32 	[%rd5+224], %f363;
$L__BB0_51:
	ld.param.u32 	%r158, [_Z8mykernelPfPKfii_param_2];
	add.s32 	%r30, %r14, 24;
	add.s32 	%r31, %r29, %r25;
	max.s32 	%r87, %r30, %r59;
	setp.ge.s32 	%p27, %r87, %r158;
	@%p27 bra 	$L__BB0_53;
	add.s32 	%r88, %r59, %r31;
	mul.wide.s32 	%rd68, %r88, 4;
	add.s64 	%rd69, %rd4, %rd68;
	st.global.f32 	[%rd69], %f362;
$L__BB0_53:
	ld.param.u32 	%r159, [_Z8mykernelPfPKfii_param_2];
	max.s32 	%r89, %r30, %r17;
	setp.ge.s32 	%p28, %r89, %r159;
	cvt.s64.s32 	%rd70, %r31;
	add.s64 	%rd71, %rd1, %rd70;
	shl.b64 	%rd72, %rd71, 2;
	add.s64 	%rd6, %rd4, %rd72;
	@%p28 bra 	$L__BB0_55;
	st.global.f32 	[%rd6+32], %f361;
$L__BB0_55:
	ld.param.u32 	%r160, [_Z8mykernelPfPKfii_param_2];
	max.s32 	%r90, %r30, %r18;
	setp.ge.s32 	%p29, %r90, %r160;
	@%p29 bra 	$L__BB0_57;
	st.global.f32 	[%rd6+64], %f360;
$L__BB0_57:
	ld.param.u32 	%r161, [_Z8mykernelPfPKfii_param_2];
	max.s32 	%r91, %r30, %r19;
	setp.ge.s32 	%p30, %r91, %r161;
	@%p30 bra 	$L__BB0_59;
	st.global.f32 	[%rd6+96], %f359;
$L__BB0_59:
	ld.param.u32 	%r162, [_Z8mykernelPfPKfii_param_2];
	max.s32 	%r92, %r30, %r20;
	setp.ge.s32 	%p31, %r92, %r162;
	@%p31 bra 	$L__BB0_61;
	st.global.f32 	[%rd6+128], %f358;
$L__BB0_61:
	ld.param.u32 	%r163, [_Z8mykernelPfPKfii_param_2];
	max.s32 	%r93, %r30, %r21;
	setp.ge.s32 	%p32, %r93, %r163;
	@%p32 bra 	$L__BB0_63;
	st.global.f32 	[%rd6+160], %f357;
$L__BB0_63:
	ld.param.u32 	%r164, [_Z8mykernelPfPKfii_param_2];
	max.s32 	%r94, %r30, %r22;
	setp.ge.s32 	%p33, %r94, %r164;
	@%p33 bra 	$L__BB0_65;
	st.global.f32 	[%rd6+192], %f356;
$L__BB0_65:
	ld.param.u32 	%r165, [_Z8mykernelPfPKfii_param_2];
	max.s32 	%r95, %r30, %r23;
	setp.ge.s32 	%p34, %r95, %r165;
	@%p34 bra 	$L__BB0_67;
	st.global.f32 	[%rd6+224], %f355;
$L__BB0_67:
	ld.param.u32 	%r166, [_Z8mykernelPfPKfii_param_2];
	add.s32 	%r32, %r14, 32;
	shl.b32 	%r96, %r166, 5;
	add.s32 	%r33, %r96, %r16;
	max.s32 	%r97, %r32, %r59;
	setp.ge.s32 	%p35, %r97, %r166;
	@%p35 bra 	$L__BB0_69;
	add.s32 	%r98, %r59, %r33;
	mul.wide.s32 	%rd73, %r98, 4;
	add.s64 	%rd74, %rd4, %rd73;
	st.global.f32 	[%rd74], %f354;
$L__BB0_69:
	ld.param.u32 	%r167, [_Z8mykernelPfPKfii_param_2];
	max.s32 	%r99, %r32, %r17;
	setp.ge.s32 	%p36, %r99, %r167;
	cvt.s64.s32 	%rd75, %r33;
	add.s64 	%rd76, %rd1, %rd75;
	shl.b64 	%rd77, %rd76, 2;
	add.s64 	%rd7, %rd4, %rd77;
	@%p36 bra 	$L__BB0_71;
	st.global.f32 	[%rd7+32], %f353;
$L__BB0_71:
	ld.param.u32 	%r168, [_Z8mykernelPfPKfii_param_2];
	max.s32 	%r100, %r32, %r18;
	setp.ge.s32 	%p37, %r100, %r168;
	@%p37 bra 	$L__BB0_73;
	st.global.f32 	[%rd7+64], %f352;
$L__BB0_73:
	ld.param.u32 	%r169, [_Z8mykernelPfPKfii_param_2];
	max.s32 	%r101, %r32, %r19;
	setp.ge.s32 	%p38, %r101, %r169;
	@%p38 bra 	$L__BB0_75;
	st.global.f32 	[%rd7+96], %f351;
$L__BB0_75:
	ld.param.u32 	%r170, [_Z8mykernelPfPKfii_param_2];
	max.s32 	%r102, %r32, %r20;
	setp.ge.s32 	%p39, %r102, %r170;
	@%p39 bra 	$L__BB0_77;
	st.global.f32 	[%rd7+128], %f350;
$L__BB0_77:
	ld.param.u32 	%r171, [_Z8mykernelPfPKfii_param_2];
	max.s32 	%r103, %r32, %r21;
	setp.ge.s32 	%p40, %r103, %r171;
	@%p40 bra 	$L__BB0_79;
	st.global.f32 	[%rd7+160], %f349;
$L__BB0_79:
	ld.param.u32 	%r172, [_Z8mykernelPfPKfii_param_2];
	max.s32 	%r104, %r32, %r22;
	setp.ge.s32 	%p41, %r104, %r172;
	@%p41 bra 	$L__BB0_81;
	st.global.f32 	[%rd7+192], %f348;
$L__BB0_81:
	ld.param.u32 	%r173, [_Z8mykernelPfPKfii_param_2];
	max.s32 	%r105, %r32, %r23;
	setp.ge.s32 	%p42, %r105, %r173;
	@%p42 bra 	$L__BB0_83;
	st.global.f32 	[%rd7+224], %f347;
$L__BB0_83:
	ld.param.u32 	%r174, [_Z8mykernelPfPKfii_param_2];
	add.s32 	%r34, %r14, 40;
	add.s32 	%r35, %r33, %r25;
	max.s32 	%r106, %r34, %r59;
	setp.ge.s32 	%p43, %r106, %r174;
	@%p43 bra 	$L__BB0_85;
	add.s32 	%r107, %r59, %r35;
	mul.wide.s32 	%rd78, %r107, 4;
	add.s64 	%rd79, %rd4, %rd78;
	st.global.f32 	[%rd79], %f346;
$L__BB0_85:
	ld.param.u32 	%r175, [_Z8mykernelPfPKfii_param_2];
	max.s32 	%r108, %r34, %r17;
	setp.ge.s32 	%p44, %r108, %r175;
	cvt.s64.s32 	%rd80, %r35;
	add.s64 	%rd81, %rd1, %rd80;
	shl.b64 	%rd82, %rd81, 2;
	add.s64 	%rd8, %rd4, %rd82;
	@%p44 bra 	$L__BB0_87;
	st.global.f32 	[%rd8+32], %f345;
$L__BB0_87:
	ld.param.u32 	%r176, [_Z8mykernelPfPKfii_param_2];
	max.s32 	%r109, %r34, %r18;
	setp.ge.s32 	%p45, %r109, %r176;
	@%p45 bra 	$L__BB0_89;
	st.global.f32 	[%rd8+64], %f344;
$L__BB0_89:
	ld.param.u32 	%r177, [_Z8mykernelPfPKfii_param_2];
	max.s32 	%r110, %r34, %r19;
	setp.ge.s32 	%p46, %r110, %r177;
	@%p46 bra 	$L__BB0_91;
	st.global.f32 	[%rd8+96], %f343;
$L__BB0_91:
	ld.param.u32 	%r178, [_Z8mykernelPfPKfii_param_2];
	max.s32 	%r111, %r34, %r20;
	setp.ge.s32 	%p47, %r111, %r178;
	@%p47 bra 	$L__BB0_93;
	st.global.f32 	[%rd8+128], %f342;
$L__BB0_93:
	ld.param.u32 	%r179, [_Z8mykernelPfPKfii_param_2];
	max.s32 	%r112, %r34, %r21;
	setp.ge.s32 	%p48, %r112, %r179;
	@%p48 bra 	$L__BB0_95;
	st.global.f32 	[%rd8+160], %f341;
$L__BB0_95:
	ld.param.u32 	%r180, [_Z8mykernelPfPKfii_param_2];
	max.s32 	%r113, %r34, %r22;
	setp.ge.s32 	%p49, %r113, %r180;
	@%p49 bra 	$L__BB0_97;
	st.global.f32 	[%rd8+192], %f340;
$L__BB0_97:
	ld.param.u32 	%r181, [_Z8mykernelPfPKfii_param_2];
	max.s32 	%r114, %r34, %r23;
	setp.ge.s32 	%p50, %r114, %r181;
	@%p50 bra 	$L__BB0_99;
	st.global.f32 	[%rd8+224], %f339;
$L__BB0_99:
	ld.param.u32 	%r182, [_Z8mykernelPfPKfii_param_2];
	add.s32 	%r36, %r14, 48;
	add.s32 	%r37, %r28, %r33;
	max.s32 	%r115, %r36, %r59;
	setp.ge.s32 	%p51, %r115, %r182;
	@%p51 bra 	$L__BB0_101;
	add.s32 	%r116, %r59, %r37;
	mul.wide.s32 	%rd83, %r116, 4;
	add.s64 	%rd84, %rd4, %rd83;
	st.global.f32 	[%rd84], %f387;
$L__BB0_101:
	ld.param.u32 	%r183, [_Z8mykernelPfPKfii_param_2];
	max.s32 	%r117, %r36, %r17;
	setp.ge.s32 	%p52, %r117, %r183;
	cvt.s64.s32 	%rd85, %r37;
	add.s64 	%rd86, %rd1, %rd85;
	shl.b64 	%rd87, %rd86, 2;
	add.s64 	%rd9, %rd4, %rd87;
	@%p52 bra 	$L__BB0_103;
	st.global.f32 	[%rd9+32], %f388;
$L__BB0_103:
	ld.param.u32 	%r184, [_Z8mykernelPfPKfii_param_2];
	max.s32 	%r118, %r36, %r18;
	setp.ge.s32 	%p53, %r118, %r184;
	@%p53 bra 	$L__BB0_105;
	st.global.f32 	[%rd9+64], %f389;
$L__BB0_105:
	ld.param.u32 	%r185, [_Z8mykernelPfPKfii_param_2];
	max.s32 	%r119, %r36, %r19;
	setp.ge.s32 	%p54, %r119, %r185;
	@%p54 bra 	$L__BB0_107;
	st.global.f32 	[%rd9+96], %f390;
$L__BB0_107:
	ld.param.u32 	%r186, [_Z8mykernelPfPKfii_param_2];
	max.s32 	%r120, %r36, %r20;
	setp.ge.s32 	%p55, %r120, %r186;
	@%p55 bra 	$L__BB0_109;
	st.global.f32 	[%rd9+128], %f391;
$L__BB0_109:
	ld.param.u32 	%r187, [_Z8mykernelPfPKfii_param_2];
	max.s32 	%r121, %r36, %r21;
	setp.ge.s32 	%p56, %r121, %r187;
	@%p56 bra 	$L__BB0_111;
	st.global.f32 	[%rd9+160], %f392;
$L__BB0_111:
	ld.param.u32 	%r188, [_Z8mykernelPfPKfii_param_2];
	max.s32 	%r122, %r36, %r22;
	setp.ge.s32 	%p57, %r122, %r188;
	@%p57 bra 	$L__BB0_113;
	st.global.f32 	[%rd9+192], %f393;
$L__BB0_113:
	ld.param.u32 	%r189, [_Z8mykernelPfPKfii_param_2];
	max.s32 	%r123, %r36, %r23;
	setp.ge.s32 	%p58, %r123, %r189;
	@%p58 bra 	$L__BB0_115;
	st.global.f32 	[%rd9+224], %f394;
$L__BB0_115:
	ld.param.u32 	%r190, [_Z8mykernelPfPKfii_param_2];
	add.s32 	%r38, %r14, 56;
	add.s32 	%r39, %r37, %r25;
	max.s32 	%r124, %r38, %r59;
	setp.ge.s32 	%p59, %r124, %r190;
	@%p59 bra 	$L__BB0_117;
	add.s32 	%r125, %r59, %r39;
	mul.wide.s32 	%rd88, %r125, 4;
	add.s64 	%rd89, %rd4, %rd88;
	st.global.f32 	[%rd89], %f395;
$L__BB0_117:
	ld.param.u32 	%r191, [_Z8mykernelPfPKfii_param_2];
	max.s32 	%r126, %r38, %r17;
	setp.ge.s32 	%p60, %r126, %r191;
	cvt.s64.s32 	%rd90, %r39;
	add.s64 	%rd91, %rd1, %rd90;
	shl.b64 	%rd92, %rd91, 2;
	add.s64 	%rd10, %rd4, %rd92;
	@%p60 bra 	$L__BB0_119;
	st.global.f32 	[%rd10+32], %f396;
$L__BB0_119:
	ld.param.u32 	%r192, [_Z8mykernelPfPKfii_param_2];
	max.s32 	%r127, %r38, %r18;
	setp.ge.s32 	%p61, %r127, %r192;
	@%p61 bra 	$L__BB0_121;
	st.global.f32 	[%rd10+64], %f397;
$L__BB0_121:
	ld.param.u32 	%r193, [_Z8mykernelPfPKfii_param_2];
	max.s32 	%r128, %r38, %r19;
	setp.ge.s32 	%p62, %r128, %r193;
	@%p62 bra 	$L__BB0_123;
	st.global.f32 	[%rd10+96], %f398;
$L__BB0_123:
	ld.param.u32 	%r194, [_Z8mykernelPfPKfii_param_2];
	max.s32 	%r129, %r38, %r20;
	setp.ge.s32 	%p63, %r129, %r194;
	@%p63 bra 	$L__BB0_125;
	st.global.f32 	[%rd10+128], %f399;
$L__BB0_125:
	ld.param.u32 	%r195, [_Z8mykernelPfPKfii_param_2];
	max.s32 	%r130, %r38, %r21;
	setp.ge.s32 	%p64, %r130, %r195;
	@%p64 bra 	$L__BB0_127;
	st.global.f32 	[%rd10+160], %f400;
$L__BB0_127:
	ld.param.u32 	%r196, [_Z8mykernelPfPKfii_param_2];
	max.s32 	%r131, %r38, %r22;
	setp.ge.s32 	%p65, %r131, %r196;
	@%p65 bra 	$L__BB0_129;
	st.global.f32 	[%rd10+192], %f401;
$L__BB0_129:
	ld.param.u32 	%r197, [_Z8mykernelPfPKfii_param_2];
	max.s32 	%r132, %r38, %r23;
	setp.ge.s32 	%p66, %r132, %r197;
	@%p66 bra 	$L__BB0_131;
	st.global.f32 	[%rd10+224], %f402;
$L__BB0_131:
	ret;

}
	// .globl	_Z10myppkernelPKfPfii
.visible .entry _Z10myppkernelPKfPfii(
	.param .u64 .ptr .align 1 _Z10myppkernelPKfPfii_param_0,
	.param .u64 .ptr .align 1 _Z10myppkernelPKfPfii_param_1,
	.param .u32 _Z10myppkernelPKfPfii_param_2,
	.param .u32 _Z10myppkernelPKfPfii_param_3
)
{
	.reg .pred 	%p<24>;
	.reg .b32 	%r<132>;
	.reg .b32 	%f<61>;
	.reg .b64 	%rd<91>;

	ld.param.u64 	%rd11, [_Z10myppkernelPKfPfii_param_1];
	ld.param.u32 	%r59, [_Z10myppkernelPKfPfii_param_2];
	ld.param.u32 	%r60, [_Z10myppkernelPKfPfii_param_3];
	cvta.to.global.u64 	%rd1, %rd11;
	mov.u32 	%r1, %tid.x;
	setp.lt.s32 	%p1, %r60, 1;
	@%p1 bra 	$L__BB1_43;
	mov.u32 	%r2, %ctaid.y;
	mul.lo.s32 	%r3, %r59, %r2;
	mul.lo.s32 	%r4, %r60, %r2;
	mad.lo.s32 	%r5, %r60, %r60, %r2;
	add.s32 	%r6, %r60, -1;
	setp.lt.u32 	%p2, %r60, 449;
	mov.b32 	%r130, 0;
	@%p2 bra 	$L__BB1_21;
	shr.u32 	%r63, %r6, 6;
	add.s32 	%r64, %r63, 1;
	and.b32  	%r65, %r64, 134217720;
	neg.s32 	%r127, %r65;
	add.s32 	%r66, %r1, %r60;
	mad.lo.s32 	%r126, %r60, %r66, %r2;
	add.s32 	%r125, %r1, %r4;
	add.s32 	%r123, %r1, %r3;
	cvt.u64.u32 	%rd12, %r1;
	cvt.u64.u32 	%rd13, %r4;
	add.s64 	%rd14, %rd12, %rd13;
	shl.b64 	%rd15, %rd14, 2;
	add.s64 	%rd16, %rd15, %rd1;
	add.s64 	%rd90, %rd16, 1024;
	add.s32 	%r67, %r66, 64;
	mad.lo.s32 	%r122, %r60, %r67, %r2;
	add.s32 	%r68, %r66, 128;
	mad.lo.s32 	%r121, %r60, %r68, %r2;
	add.s32 	%r69, %r66, 192;
	mad.lo.s32 	%r120, %r60, %r69, %r2;
	add.s32 	%r70, %r66, 256;
	mad.lo.s32 	%r119, %r60, %r70, %r2;
	add.s32 	%r71, %r66, 320;
	mad.lo.s32 	%r118, %r60, %r71, %r2;
	add.s32 	%r72, %r66, 384;
	mad.lo.s32 	%r117, %r60, %r72, %r2;
	add.s32 	%r73, %r66, 448;
	mad.lo.s32 	%r116, %r60, %r73, %r2;
	mov.b32 	%r128, 256;
	mov.u32 	%r124, %r1;
$L__BB1_3:
	.pragma "nounroll";
	ld.param.u64 	%rd88, [_Z10myppkernelPKfPfii_param_0];
	mul.wide.s32 	%rd17, %r123, 4;
	cvta.to.global.u64 	%rd18, %rd88;
	add.s64 	%rd19, %rd18, %rd17;
	add.s64 	%rd4, %rd19, 1024;
	max.s32 	%r74, %r2, %r124;
	setp.ge.s32 	%p3, %r74, %r59;
	mov.f32 	%f46, 0f7F800000;
	@%p3 bra 	$L__BB1_5;
	ld.global.f32 	%f46, [%rd4+-1024];
$L__BB1_5:
	mul.wide.u32 	%rd20, %r125, 4;
	add.s64 	%rd21, %rd1, %rd20;
	st.global.f32 	[%rd21], %f46;
	mul.wide.u32 	%rd22, %r126, 4;
	add.s64 	%rd23, %rd1, %rd22;
	st.global.f32 	[%rd23], %f46;
	add.s32 	%r75, %r124, 64;
	max.s32 	%r76, %r2, %r75;
	setp.ge.s32 	%p4, %r76, %r59;
	mov.f32 	%f47, 0f7F800000;
	@%p4 bra 	$L__BB1_7;
	ld.global.f32 	%f47, [%rd4+-768];
$L__BB1_7:
	st.global.f32 	[%rd90+-768], %f47;
	mul.wide.u32 	%rd24, %r122, 4;
	add.s64 	%rd25, %rd1, %rd24;
	st.global.f32 	[%rd25], %f47;
	add.s32 	%r77, %r124, 128;
	max.s32 	%r78, %r2, %r77;
	setp.ge.s32 	%p5, %r78, %r59;
	mov.f32 	%f48, 0f7F800000;
	@%p5 bra 	$L__BB1_9;
	ld.global.f32 	%f48, [%rd4+-512];
$L__BB1_9:
	st.global.f32 	[%rd90+-512], %f48;
	mul.wide.u32 	%rd26, %r121, 4;
	add.s64 	%rd27, %rd1, %rd26;
	st.global.f32 	[%rd27], %f48;
	add.s32 	%r79, %r124, 192;
	max.s32 	%r80, %r2, %r79;
	setp.ge.s32 	%p6, %r80, %r59;
	mov.f32 	%f49, 0f7F800000;
	@%p6 bra 	$L__BB1_11;
	ld.global.f32 	%f49, [%rd4+-256];
$L__BB1_11:
	st.global.f32 	[%rd90+-256], %f49;
	mul.wide.u32 	%rd28, %r120, 4;
	add.s64 	%rd29, %rd1, %rd28;
	st.global.f32 	[%rd29], %f49;
	add.s32 	%r81, %r124, 256;
	max.s32 	%r82, %r2, %r81;
	setp.ge.s32 	%p7, %r82, %r59;
	mov.f32 	%f50, 0f7F800000;
	@%p7 bra 	$L__BB1_13;
	ld.global.f32 	%f50, [%rd4];
$L__BB1_13:
	st.global.f32 	[%rd90], %f50;
	mul.wide.u32 	%rd30, %r119, 4;
	add.s64 	%rd31, %rd1, %rd30;
	st.global.f32 	[%rd31], %f50;
	add.s32 	%r83, %r124, 320;
	max.s32 	%r84, %r2, %r83;
	setp.ge.s32 	%p8, %r84, %r59;
	mov.f32 	%f51, 0f7F800000;
	@%p8 bra 	$L__BB1_15;
	ld.global.f32 	%f51, [%rd4+256];
$L__BB1_15:
	st.global.f32 	[%rd90+256], %f51;
	mul.wide.u32 	%rd32, %r118, 4;
	add.s64 	%rd33, %rd1, %rd32;
	st.global.f32 	[%rd33], %f51;
	add.s32 	%r85, %r124, 384;
	max.s32 	%r86, %r2, %r85;
	setp.ge.s32 	%p9, %r86, %r59;
	mov.f32 	%f52, 0f7F800000;
	@%p9 bra 	$L__BB1_17;
	ld.global.f32 	%f52, [%rd4+512];
$L__BB1_17:
	st.global.f32 	[%rd90+512], %f52;
	mul.wide.u32 	%rd34, %r117, 4;
	add.s64 	%rd35, %rd1, %rd34;
	st.global.f32 	[%rd35], %f52;
	add.s32 	%r87, %r124, 448;
	max.s32 	%r88, %r2, %r87;
	setp.ge.s32 	%p10, %r88, %r59;
	mov.f32 	%f53, 0f7F800000;
	@%p10 bra 	$L__BB1_19;
	ld.global.f32 	%f53, [%rd4+768];
$L__BB1_19:
	st.global.f32 	[%rd90+768], %f53;
	mul.wide.u32 	%rd36, %r116, 4;
	add.s64 	%rd37, %rd1, %rd36;
	st.global.f32 	[%rd37], %f53;
	add.s32 	%r128, %r128, 512;
	add.s32 	%r127, %r127, 8;
	shl.b32 	%r89, %r60, 9;
	add.s32 	%r126, %r126, %r89;
	add.s32 	%r125, %r125, 512;
	add.s32 	%r124, %r124, 512;
	add.s32 	%r123, %r123, 512;
	add.s64 	%rd90, %rd90, 2048;
	add.s32 	%r122, %r122, %r89;
	add.s32 	%r121, %r121, %r89;
	add.s32 	%r120, %r120, %r89;
	add.s32 	%r119, %r119, %r89;
	add.s32 	%r118, %r118, %r89;
	add.s32 	%r117, %r117, %r89;
	add.s32 	%r116, %r116, %r89;
	setp.ne.s32 	%p11, %r127, 0;
	@%p11 bra 	$L__BB1_3;
	add.s32 	%r130, %r128, -256;
$L__BB1_21:
	shr.u32 	%r90, %r6, 6;
	add.s32 	%r46, %r90, 1;
	and.b32  	%r47, %r46, 7;
	setp.eq.s32 	%p12, %r47, 0;
	@%p12 bra 	$L__BB1_43;
	ld.param.u64 	%rd89, [_Z10myppkernelPKfPfii_param_0];
	cvta.to.global.u64 	%rd6, %rd89;
	setp.lt.u32 	%p13, %r47, 4;
	@%p13 bra 	$L__BB1_32;
	add.s32 	%r48, %r130, %r1;
	max.s32 	%r92, %r2, %r48;
	setp.ge.s32 	%p14, %r92, %r59;
	mov.f32 	%f54, 0f7F800000;
	@%p14 bra 	$L__BB1_25;
	add.s32 	%r93, %r48, %r3;
	mul.wide.s32 	%rd38, %r93, 4;
	add.s64 	%rd39, %rd6, %rd38;
	ld.global.f32 	%f54, [%rd39];
$L__BB1_25:
	add.s32 	%r94, %r48, %r4;
	mul.wide.u32 	%rd40, %r94, 4;
	add.s64 	%rd41, %rd1, %rd40;
	st.global.f32 	[%rd41], %f54;
	mad.lo.s32 	%r95, %r48, %r60, %r5;
	mul.wide.u32 	%rd42, %r95, 4;
	add.s64 	%rd43, %rd1, %rd42;
	st.global.f32 	[%rd43], %f54;
	add.s32 	%r49, %r48, 64;
	max.s32 	%r96, %r2, %r49;
	setp.ge.s32 	%p15, %r96, %r59;
	cvt.u64.u32 	%rd7, %r1;
	cvt.s64.s32 	%rd44, %r130;
	cvt.s64.s32 	%rd45, %r3;
	add.s64 	%rd46, %rd44, %rd7;
	add.s64 	%rd47, %rd46, %rd45;
	shl.b64 	%rd48, %rd47, 2;
	add.s64 	%rd8, %rd6, %rd48;
	mov.f32 	%f55, 0f7F800000;
	@%p15 bra 	$L__BB1_27;
	ld.global.f32 	%f55, [%rd8+256];
$L__BB1_27:
	cvt.u64.u32 	%rd49, %r4;
	cvt.u64.u32 	%rd50, %r130;
	add.s64 	%rd51, %rd50, %rd7;
	add.s64 	%rd52, %rd51, %rd49;
	shl.b64 	%rd53, %rd52, 2;
	add.s64 	%rd9, %rd1, %rd53;
	st.global.f32 	[%rd9+256], %f55;
	mad.lo.s32 	%r97, %r49, %r60, %r5;
	mul.wide.u32 	%rd54, %r97, 4;
	add.s64 	%rd55, %rd1, %rd54;
	st.global.f32 	[%rd55], %f55;
	add.s32 	%r50, %r48, 128;
	max.s32 	%r98, %r2, %r50;
	setp.ge.s32 	%p16, %r98, %r59;
	mov.f32 	%f56, 0f7F800000;
	@%p16 bra 	$L__BB1_29;
	ld.global.f32 	%f56, [%rd8+512];
$L__BB1_29:
	st.global.f32 	[%rd9+512], %f56;
	mad.lo.s32 	%r99, %r50, %r60, %r5;
	mul.wide.u32 	%rd56, %r99, 4;
	add.s64 	%rd57, %rd1, %rd56;
	st.global.f32 	[%rd57], %f56;
	add.s32 	%r51, %r48, 192;
	max.s32 	%r100, %r2, %r51;
	setp.ge.s32 	%p17, %r100, %r59;
	mov.f32 	%f57, 0f7F800000;
	@%p17 bra 	$L__BB1_31;
	ld.global.f32 	%f57, [%rd8+768];
$L__BB1_31:
	st.global.f32 	[%rd9+768], %f57;
	mad.lo.s32 	%r101, %r51, %r60, %r5;
	mul.wide.u32 	%rd58, %r101, 4;
	add.s64 	%rd59, %rd1, %rd58;
	st.global.f32 	[%rd59], %f57;
	add.s32 	%r130, %r130, 256;
$L__BB1_32:
	and.b32  	%r102, %r46, 3;
	setp.eq.s32 	%p18, %r102, 0;
	@%p18 bra 	$L__BB1_43;
	setp.eq.s32 	%p19, %r102, 1;
	@%p19 bra 	$L__BB1_39;
	add.s32 	%r54, %r130, %r1;
	max.s32 	%r104, %r2, %r54;
	setp.ge.s32 	%p20, %r104, %r59;
	mov.f32 	%f58, 0f7F800000;
	@%p20 bra 	$L__BB1_36;
	add.s32 	%r105, %r54, %r3;
	mul.wide.s32 	%rd60, %r105, 4;
	add.s64 	%rd61, %rd6, %rd60;
	ld.global.f32 	%f58, [%rd61];
$L__BB1_36:
	add.s32 	%r106, %r54, %r4;
	mul.wide.u32 	%rd62, %r106, 4;
	add.s64 	%rd63, %rd1, %rd62;
	st.global.f32 	[%rd63], %f58;
	mad.lo.s32 	%r107, %r54, %r60, %r5;
	mul.wide.u32 	%rd64, %r107, 4;
	add.s64 	%rd65, %rd1, %rd64;
	st.global.f32 	[%rd65], %f58;
	add.s32 	%r55, %r54, 64;
	max.s32 	%r108, %r2, %r55;
	setp.ge.s32 	%p21, %r108, %r59;
	mov.f32 	%f59, 0f7F800000;
	@%p21 bra 	$L__BB1_38;
	cvt.s64.s32 	%rd66, %r3;
	cvt.u64.u32 	%rd67, %r1;
	cvt.s64.s32 	%rd68, %r130;
	add.s64 	%rd69, %rd68, %rd67;
	add.s64 	%rd70, %rd69, %rd66;
	shl.b64 	%rd71, %rd70, 2;
	add.s64 	%rd72, %rd6, %rd71;
	ld.global.f32 	%f59, [%rd72+256];
$L__BB1_38:
	cvt.u64.u32 	%rd73, %r4;
	cvt.u64.u32 	%rd74, %r1;
	cvt.u64.u32 	%rd75, %r130;
	add.s64 	%rd76, %rd75, %rd74;
	add.s64 	%rd77, %rd76, %rd73;
	shl.b64 	%rd78, %rd77, 2;
	add.s64 	%rd79, %rd1, %rd78;
	st.global.f32 	[%rd79+256], %f59;
	mad.lo.s32 	%r109, %r55, %r60, %r5;
	mul.wide.u32 	%rd80, %r109, 4;
	add.s64 	%rd81, %rd1, %rd80;
	st.global.f32 	[%rd81], %f59;
	add.s32 	%r130, %r130, 128;
$L__BB1_39:
	and.b32  	%r110, %r6, 64;
	setp.ne.s32 	%p22, %r110, 0;
	@%p22 bra 	$L__BB1_43;
	add.s32 	%r58, %r130, %r1;
	max.s32 	%r112, %r2, %r58;
	setp.ge.s32 	%p23, %r112, %r59;
	mov.f32 	%f60, 0f7F800000;
	@%p23 bra 	$L__BB1_42;
	add.s32 	%r113, %r58, %r3;
	mul.wide.s32 	%rd82, %r113, 4;
	add.s64 	%rd83, %rd6, %rd82;
	ld.global.f32 	%f60, [%rd83];
$L__BB1_42:
	add.s32 	%r114, %r58, %r4;
	mul.wide.u32 	%rd84, %r114, 4;
	add.s64 	%rd85, %rd1, %rd84;
	st.global.f32 	[%rd85], %f60;
	mad.lo.s32 	%r115, %r58, %r60, %r5;
	mul.wide.u32 	%rd86, %r115, 4;
	add.s64 	%rd87, %rd1, %rd86;
	st.global.f32 	[%rd87], %f60;
$L__BB1_43:
	ret;

}


// ===== COMPILED SASS (sm_100) =====

	.target	sm_100

	.elftype	@"ET_EXEC"


//--------------------- .note.nv.tkinfo           --------------------------
	.section	.note.nv.tkinfo,"",@"SHT_NOTE"
	.sectionflags	@"SHF_NOTE_NV_TKINFO"
	.tkinfo
        /*0018*/ 	.word	0x00000002
        /*0030*/ 	.string	""
        /*0030*/ 	.string	"ptxas"
        /*0030*/ 	.string	"Cuda compilation tools, release 13.0, V13.0.88"
        /*0030*/ 	.string	"Build cuda_13.0.r13.0/compiler.36424714_0"
        /*0030*/ 	.string	"-arch sm_100 -m 64 "



//--------------------- .note.nv.cuinfo           --------------------------
	.section	.note.nv.cuinfo,"",@"SHT_NOTE"
	.sectionflags	@"SHF_NOTE_NV_CUINFO"
        /*0018*/ 	.short	0x0002
        /*001a*/ 	.short	0x0064
        /*001c*/ 	.short	0x0082
	.zero		2


//--------------------- .nv.info                  --------------------------
	.section	.nv.info,"",@"SHT_CUDA_INFO"
	.align	4


	//----- nvinfo : EIATTR_REGCOUNT
	.align		4
        /*0000*/ 	.byte	0x04, 0x2f
        /*0002*/ 	.short	(.L_1 - .L_0)
	.align		4
.L_0:
        /*0004*/ 	.word	index@(_Z8mykernelPfPKfii)
        /*0008*/ 	.word	0x00000060


	//----- nvinfo : EIATTR_FRAME_SIZE
	.align		4
.L_1:
        /*000c*/ 	.byte	0x04, 0x11
        /*000e*/ 	.short	(.L_3 - .L_2)
	.align		4
.L_2:
        /*0010*/ 	.word	index@(_Z8mykernelPfPKfii)
        /*0014*/ 	.word	0x00000000


	//----- nvinfo : EIATTR_REGCOUNT
	.align		4
.L_3:
        /*0018*/ 	.byte	0x04, 0x2f
        /*001a*/ 	.short	(.L_5 - .L_4)
	.align		4
.L_4:
        /*001c*/ 	.word	index@(_Z10myppkernelPKfPfii)
        /*0020*/ 	.word	0x00000028


	//----- nvinfo : EIATTR_FRAME_SIZE
	.align		4
.L_5:
        /*0024*/ 	.byte	0x04, 0x11
        /*0026*/ 	.short	(.L_7 - .L_6)
	.align		4
.L_6:
        /*0028*/ 	.word	index@(_Z10myppkernelPKfPfii)
        /*002c*/ 	.word	0x00000000


	//----- nvinfo : EIATTR_MIN_STACK_SIZE
	.align		4
.L_7:
        /*0030*/ 	.byte	0x04, 0x12
        /*0032*/ 	.short	(.L_9 - .L_8)
	.align		4
.L_8:
        /*0034*/ 	.word	index@(_Z10myppkernelPKfPfii)
        /*0038*/ 	.word	0x00000000


	//----- nvinfo : EIATTR_MIN_STACK_SIZE
	.align		4
.L_9:
        /*003c*/ 	.byte	0x04, 0x12
        /*003e*/ 	.short	(.L_11 - .L_10)
	.align		4
.L_10:
        /*0040*/ 	.word	index@(_Z8mykernelPfPKfii)
        /*0044*/ 	.word	0x00000000
.L_11:


//--------------------- .nv.compat                --------------------------
	.section	.nv.compat,"",@"SHT_CUDA_COMPAT_INFO"
	.align	4
        /*0000*/ 	.byte	0x02, 0x09, 0x00, 0x00, 0x02, 0x02, 0x01, 0x00, 0x02, 0x05, 0x05, 0x00, 0x03, 0x07, 0x01, 0x01
        /*0010*/ 	.byte	0x02, 0x03, 0x00, 0x00, 0x02, 0x06, 0x01, 0x00, 0x04, 0x0b, 0x08, 0x00, 0x09, 0x00, 0x00, 0x00
        /*0020*/ 	.byte	0x00, 0x00, 0x00, 0x00


//--------------------- .nv.info._Z10myppkernelPKfPfii --------------------------
	.section	.nv.info._Z10myppkernelPKfPfii,"",@"SHT_CUDA_INFO"
	.sectionflags	@""
	.align	4


	//----- nvinfo : EIATTR_CUDA_API_VERSION
	.align		4
        /*0000*/ 	.byte	0x04, 0x37
        /*0002*/ 	.short	(.L_13 - .L_12)
.L_12:
        /*0004*/ 	.word	0x00000082


	//----- nvinfo : EIATTR_KPARAM_INFO
	.align		4
.L_13:
        /*0008*/ 	.byte	0x04, 0x17
        /*000a*/ 	.short	(.L_15 - .L_14)
.L_14:
        /*000c*/ 	.word	0x00000000
        /*0010*/ 	.short	0x0003
        /*0012*/ 	.short	0x0014
        /*0014*/ 	.byte	0x00, 0xf0, 0x11, 0x00


	//----- nvinfo : EIATTR_KPARAM_INFO
	.align		4
.L_15:
        /*0018*/ 	.byte	0x04, 0x17
        /*001a*/ 	.short	(.L_17 - .L_16)
.L_16:
        /*001c*/ 	.word	0x00000000
        /*0020*/ 	.short	0x0002
        /*0022*/ 	.short	0x0010
        /*0024*/ 	.byte	0x00, 0xf0, 0x11, 0x00


	//----- nvinfo : EIATTR_KPARAM_INFO
	.align		4
.L_17:
        /*0028*/ 	.byte	0x04, 0x17
        /*002a*/ 	.short	(.L_19 - .L_18)
.L_18:
        /*002c*/ 	.word	0x00000000
        /*0030*/ 	.short	0x0001
        /*0032*/ 	.short	0x0008
        /*0034*/ 	.byte	0x00, 0xf5, 0x21, 0x00


	//----- nvinfo : EIATTR_KPARAM_INFO
	.align		4
.L_19:
        /*0038*/ 	.byte	0x04, 0x17
        /*003a*/ 	.short	(.L_21 - .L_20)
.L_20:
        /*003c*/ 	.word	0x00000000
        /*0040*/ 	.short	0x0000
        /*0042*/ 	.short	0x0000
        /*0044*/ 	.byte	0x00, 0xf5, 0x21, 0x00


	//----- nvinfo : EIATTR_SPARSE_MMA_MASK
	.align		4
.L_21:
        /*0048*/ 	.byte	0x03, 0x50
        /*004a*/ 	.short	0x0000


	//----- nvinfo : EIATTR_MAXREG_COUNT
	.align		4
        /*004c*/ 	.byte	0x03, 0x1b
        /*004e*/ 	.short	0x00ff


	//----- nvinfo : EIATTR_MERCURY_ISA_VERSION
	.align		4
        /*0050*/ 	.byte	0x03, 0x5f
        /*0052*/ 	.short	0x0101


	//----- nvinfo : EIATTR_VRC_CTA_INIT_COUNT
	.align		4
        /*0054*/ 	.byte	0x02, 0x4a
	.zero		1
	.zero		1


	//----- nvinfo : EIATTR_EXIT_INSTR_OFFSETS
	.align		4
        /*0058*/ 	.byte	0x04, 0x1c
        /*005a*/ 	.short	(.L_23 - .L_22)


	//   ....[0]....
.L_22:
        /*005c*/ 	.word	0x00000040


	//   ....[1]....
        /*0060*/ 	.word	0x00000820


	//   ....[2]....
        /*0064*/ 	.word	0x00000c00


	//   ....[3]....
        /*0068*/ 	.word	0x00000e90


	//   ....[4]....
        /*006c*/ 	.word	0x00000f90


	//----- nvinfo : EIATTR_CRS_STACK_SIZE
	.align		4
.L_23:
        /*0070*/ 	.byte	0x04, 0x1e
        /*0072*/ 	.short	(.L_25 - .L_24)
.L_24:
        /*0074*/ 	.word	0x00000000


	//----- nvinfo : EIATTR_CBANK_PARAM_SIZE
	.align		4
.L_25:
        /*0078*/ 	.byte	0x03, 0x19
        /*007a*/ 	.short	0x0018


	//----- nvinfo : EIATTR_PARAM_CBANK
	.align		4
        /*007c*/ 	.byte	0x04, 0x0a
        /*007e*/ 	.short	(.L_27 - .L_26)
	.align		4
.L_26:
        /*0080*/ 	.word	index@(.nv.constant0._Z10myppkernelPKfPfii)
        /*0084*/ 	.short	0x0380
        /*0086*/ 	.short	0x0018


	//----- nvinfo : EIATTR_SW_WAR
	.align		4
.L_27:
        /*0088*/ 	.byte	0x04, 0x36
        /*008a*/ 	.short	(.L_29 - .L_28)
.L_28:
        /*008c*/ 	.word	0x00000008
.L_29:


//--------------------- .nv.info._Z8mykernelPfPKfii --------------------------
	.section	.nv.info._Z8mykernelPfPKfii,"",@"SHT_CUDA_INFO"
	.sectionflags	@""
	.align	4


	//----- nvinfo : EIATTR_CUDA_API_VERSION
	.align		4
        /*0000*/ 	.byte	0x04, 0x37
        /*0002*/ 	.short	(.L_31 - .L_30)
.L_30:
        /*0004*/ 	.word	0x00000082


	//----- nvinfo : EIATTR_KPARAM_INFO
	.align		4
.L_31:
        /*0008*/ 	.byte	0x04, 0x17
        /*000a*/ 	.short	(.L_33 - .L_32)
.L_32:
        /*000c*/ 	.word	0x00000000
        /*0010*/ 	.short	0x0003
        /*0012*/ 	.short	0x0014
        /*0014*/ 	.byte	0x00, 0xf0, 0x11, 0x00


	//----- nvinfo : EIATTR_KPARAM_INFO
	.align		4
.L_33:
        /*0018*/ 	.byte	0x04, 0x17
        /*001a*/ 	.short	(.L_35 - .L_34)
.L_34:
        /*001c*/ 	.word	0x00000000
        /*0020*/ 	.short	0x0002
        /*0022*/ 	.short	0x0010
        /*0024*/ 	.byte	0x00, 0xf0, 0x11, 0x00


	//----- nvinfo : EIATTR_KPARAM_INFO
	.align		4
.L_35:
        /*0028*/ 	.byte	0x04, 0x17
        /*002a*/ 	.short	(.L_37 - .L_36)
.L_36:
        /*002c*/ 	.word	0x00000000
        /*0030*/ 	.short	0x0001
        /*0032*/ 	.short	0x0008
        /*0034*/ 	.byte	0x00, 0xf5, 0x21, 0x00


	//----- nvinfo : EIATTR_KPARAM_INFO
	.align		4
.L_37:
        /*0038*/ 	.byte	0x04, 0x17
        /*003a*/ 	.short	(.L_39 - .L_38)
.L_38:
        /*003c*/ 	.word	0x00000000
        /*0040*/ 	.short	0x0000
        /*0042*/ 	.short	0x0000
        /*0044*/ 	.byte	0x00, 0xf5, 0x21, 0x00


	//----- nvinfo : EIATTR_SPARSE_MMA_MASK
	.align		4
.L_39:
        /*0048*/ 	.byte	0x03, 0x50
        /*004a*/ 	.short	0x0000


	//----- nvinfo : EIATTR_MAXREG_COUNT
	.align		4
        /*004c*/ 	.byte	0x03, 0x1b
        /*004e*/ 	.short	0x00ff


	//----- nvinfo : EIATTR_MERCURY_ISA_VERSION
	.align		4
        /*0050*/ 	.byte	0x03, 0x5f
        /*0052*/ 	.short	0x0101


	//----- nvinfo : EIATTR_VRC_CTA_INIT_COUNT
	.align		4
        /*0054*/ 	.byte	0x02, 0x4a
	.zero		1
	.zero		1


	//----- nvinfo : EIATTR_EXIT_INSTR_OFFSETS
	.align		4
        /*0058*/ 	.byte	0x04, 0x1c
        /*005a*/ 	.short	(.L_41 - .L_40)


	//   ....[0]....
.L_40:
        /*005c*/ 	.word	0x00002210


	//   ....[1]....
        /*0060*/ 	.word	0x00002230


	//----- nvinfo : EIATTR_CBANK_PARAM_SIZE
	.align		4
.L_41:
        /*0064*/ 	.byte	0x03, 0x19
        /*0066*/ 	.short	0x0018


	//----- nvinfo : EIATTR_PARAM_CBANK
	.align		4
        /*0068*/ 	.byte	0x04, 0x0a
        /*006a*/ 	.short	(.L_43 - .L_42)
	.align		4
.L_42:
        /*006c*/ 	.word	index@(.nv.constant0._Z8mykernelPfPKfii)
        /*0070*/ 	.short	0x0380
        /*0072*/ 	.short	0x0018


	//----- nvinfo : EIATTR_SW_WAR
	.align		4
.L_43:
        /*0074*/ 	.byte	0x04, 0x36
        /*0076*/ 	.short	(.L_45 - .L_44)
.L_44:
        /*0078*/ 	.word	0x00000008
.L_45:


//--------------------- .nv.callgraph             --------------------------
	.section	.nv.callgraph,"",@"SHT_CUDA_CALLGRAPH"
	.align	4
	.sectionentsize	8
	.align		4
        /*0000*/ 	.word	0x00000000
	.align		4
        /*0004*/ 	.word	0xffffffff
	.align		4
        /*0008*/ 	.word	0x00000000
	.align		4
        /*000c*/ 	.word	0xfffffffe
	.align		4
        /*0010*/ 	.word	0x00000000
	.align		4
        /*0014*/ 	.word	0xfffffffd
	.align		4
        /*0018*/ 	.word	0x00000000
	.align		4
        /*001c*/ 	.word	0xfffffffc


//--------------------- .text._Z10myppkernelPKfPfii --------------------------
	.section	.text._Z10myppkernelPKfPfii,"ax",@progbits
	.align	128
        .global         _Z10myppkernelPKfPfii
        .type           _Z10myppkernelPKfPfii,@function
        .size           _Z10myppkernelPKfPfii,(.L_x_10 - _Z10myppkernelPKfPfii)
        .other          _Z10myppkernelPKfPfii,@"STO_CUDA_ENTRY STV_DEFAULT"
_Z10myppkernelPKfPfii:
.text._Z10myppkernelPKfPfii:
[----:B------:R-:W-:Y:S01]  /*0000*/  LDC R1, c[0x0][0x37c] ;  /* 0x0000df00ff017b82 */ /* 0x000fe20000000800 */
[----:B------:R-:W0:Y:S02]  /*0010*/  LDCU UR4, c[0x0][0x394] ;  /* 0x00007280ff0477ac */ /* 0x000e240008000800 */
[----:B0-----:R-:W-:-:S05]  /*0020*/  IMAD.U32 R31, RZ, RZ, UR4 ;  /* 0x00000004ff1f7e24 */ /* 0x001fca000f8e00ff */
[----:B------:R-:W-:-:S13]  /*0030*/  ISETP.GE.AND P0, PT, R31, 0x1, PT ;  /* 0x000000011f00780c */ /* 0x000fda0003f06270 */
[----:B------:R-:W-:Y:S05]  /*0040*/  @!P0 EXIT ;  /* 0x000000000000894d */ /* 0x000fea0003800000 */
[----:B------:R-:W0:Y:S01]  /*0050*/  S2R R0, SR_CTAID.Y ;  /* 0x0000000000007919 */ /* 0x000e220000002600 */
[----:B------:R-:W0:Y:S01]  /*0060*/  LDCU UR4, c[0x0][0x390] ;  /* 0x00007200ff0477ac */ /* 0x000e220008000800 */
[C---:B------:R-:W-:Y:S01]  /*0070*/  ISETP.GE.U32.AND P0, PT, R31.reuse, 0x1c1, PT ;  /* 0x000001c11f00780c */ /* 0x040fe20003f06070 */
[----:B------:R-:W-:Y:S01]  /*0080*/  VIADD R3, R31, 0xffffffff ;  /* 0xffffffff1f037836 */ /* 0x000fe20000000000 */
[----:B------:R-:W1:Y:S01]  /*0090*/  S2R R2, SR_TID.X ;  /* 0x0000000000027919 */ /* 0x000e620000002100 */
[----:B------:R-:W2:Y:S01]  /*00a0*/  LDCU.64 UR6, c[0x0][0x358] ;  /* 0x00006b00ff0677ac */ /* 0x000ea20008000a00 */
[----:B------:R-:W-:Y:S02]  /*00b0*/  IMAD.MOV.U32 R9, RZ, RZ, RZ ;  /* 0x000000ffff097224 */ /* 0x000fe400078e00ff */
[C---:B0-----:R-:W-:Y:S02]  /*00c0*/  IMAD R5, R0.reuse, UR4, RZ ;  /* 0x0000000400057c24 */ /* 0x041fe4000f8e02ff */
[----:B------:R-:W-:-:S02]  /*00d0*/  IMAD R7, R0, R31, RZ ;  /* 0x0000001f00077224 */ /* 0x000fc400078e02ff */
[----:B------:R-:W-:-:S03]  /*00e0*/  IMAD R4, R31, R31, R0 ;  /* 0x0000001f1f047224 */ /* 0x000fc600078e0200 */
[----:B-12---:R-:W-:Y:S05]  /*00f0*/  @!P0 BRA `(.L_x_0) ;  /* 0x0000000400c08947 */ /* 0x006fea0003800000 */
[----:B------:R-:W0:Y:S01]  /*0100*/  LDCU.64 UR4, c[0x0][0x388] ;  /* 0x00007100ff0477ac */ /* 0x000e220008000a00 */
[-C--:B------:R-:W-:Y:S01]  /*0110*/  IADD3 R33, P0, PT, R7, R2.reuse, RZ ;  /* 0x0000000207217210 */ /* 0x080fe20007f1e0ff */
[----:B------:R-:W-:Y:S01]  /*0120*/  IMAD.IADD R6, R2, 0x1, R31 ;  /* 0x0000000102067824 */ /* 0x000fe200078e021f */
[----:B------:R-:W-:Y:S01]  /*0130*/  LEA.HI R14, R3, 0x1, RZ, 0x1a ;  /* 0x00000001030e7811 */ /* 0x000fe200078fd0ff */
[----:B------:R-:W-:Y:S01]  /*0140*/  IMAD.IADD R26, R5, 0x1, R2 ;  /* 0x00000001051a7824 */ /* 0x000fe200078e0202 */
[----:B------:R-:W-:Y:S01]  /*0150*/  IADD3.X R8, PT, PT, RZ, RZ, RZ, P0, !PT ;  /* 0x000000ffff087210 */ /* 0x000fe200007fe4ff */
[C---:B------:R-:W-:Y:S01]  /*0160*/  VIADD R10, R6.reuse, 0xc0 ;  /* 0x000000c0060a7836 */ /* 0x040fe20000000000 */
[C---:B------:R-:W-:Y:S01]  /*0170*/  IADD3 R9, PT, PT, R6.reuse, 0x80, RZ ;  /* 0x0000008006097810 */ /* 0x040fe20007ffe0ff */
[C---:B------:R-:W-:Y:S01]  /*0180*/  VIADD R11, R6.reuse, 0x100 ;  /* 0x00000100060b7836 */ /* 0x040fe20000000000 */
[C---:B------:R-:W-:Y:S01]  /*0190*/  IADD3 R12, PT, PT, R6.reuse, 0x140, RZ ;  /* 0x00000140060c7810 */ /* 0x040fe20007ffe0ff */
[----:B------:R-:W-:Y:S01]  /*01a0*/  VIADD R13, R6, 0x180 ;  /* 0x00000180060d7836 */ /* 0x000fe20000000000 */
[----:B------:R-:W-:Y:S01]  /*01b0*/  LOP3.LUT R28, R14, 0x7fffff8, RZ, 0xc0, !PT ;  /* 0x07fffff80e1c7812 */ /* 0x000fe200078ec0ff */
[C---:B------:R-:W-:Y:S01]  /*01c0*/  IMAD R15, R6.reuse, R31, R0 ;  /* 0x0000001f060f7224 */ /* 0x040fe200078e0200 */
[-C--:B------:R-:W-:Y:S01]  /*01d0*/  IADD3 R27, PT, PT, R7, R2.reuse, RZ ;  /* 0x00000002071b7210 */ /* 0x080fe20007ffe0ff */
[C---:B------:R-:W-:Y:S01]  /*01e0*/  VIADD R16, R6.reuse, 0x1c0 ;  /* 0x000001c006107836 */ /* 0x040fe20000000000 */
[----:B------:R-:W-:Y:S01]  /*01f0*/  MOV R29, R2 ;  /* 0x00000002001d7202 */ /* 0x000fe20000000f00 */
[----:B------:R-:W-:Y:S01]  /*0200*/  IMAD.MOV.U32 R14, RZ, RZ, 0x100 ;  /* 0x00000100ff0e7424 */ /* 0x000fe200078e00ff */
[C---:B0-----:R-:W-:Y:S01]  /*0210*/  LEA R30, P0, R33.reuse, UR4, 0x2 ;  /* 0x00000004211e7c11 */ /* 0x041fe2000f8010ff */
[----:B------:R-:W-:Y:S01]  /*0220*/  IMAD.MOV R28, RZ, RZ, -R28 ;  /* 0x000000ffff1c7224 */ /* 0x000fe200078e0a1c */
[----:B------:R-:W0:Y:S02]  /*0230*/  LDCU UR4, c[0x0][0x390] ;  /* 0x00007200ff0477ac */ /* 0x000e240008000800 */
[----:B------:R-:W-:Y:S01]  /*0240*/  LEA.HI.X R33, R33, UR5, R8, 0x2, P0 ;  /* 0x0000000521217c11 */ /* 0x000fe200080f1408 */
[----:B------:R-:W-:Y:S01]  /*0250*/  VIADD R8, R6, 0x40 ;  /* 0x0000004006087836 */ /* 0x000fe20000000000 */
[----:B------:R-:W-:-:S03]  /*0260*/  IADD3 R30, P0, PT, R30, 0x400, RZ ;  /* 0x000004001e1e7810 */ /* 0x000fc60007f1e0ff */
[-CC-:B------:R-:W-:Y:S02]  /*0270*/  IMAD R6, R8, R31.reuse, R0.reuse ;  /* 0x0000001f08067224 */ /* 0x180fe400078e0200 */
[-CC-:B------:R-:W-:Y:S02]  /*0280*/  IMAD R8, R9, R31.reuse, R0.reuse ;  /* 0x0000001f09087224 */ /* 0x180fe400078e0200 */
[-CC-:B------:R-:W-:Y:S02]  /*0290*/  IMAD R9, R10, R31.reuse, R0.reuse ;  /* 0x0000001f0a097224 */ /* 0x180fe400078e0200 */
[-CC-:B------:R-:W-:Y:S02]  /*02a0*/  IMAD R10, R11, R31.reuse, R0.reuse ;  /* 0x0000001f0b0a7224 */ /* 0x180fe400078e0200 */
[-CC-:B------:R-:W-:Y:S02]  /*02b0*/  IMAD R11, R12, R31.reuse, R0.reuse ;  /* 0x0000001f0c0b7224 */ /* 0x180fe400078e0200 */
[----:B------:R-:W-:-:S02]  /*02c0*/  IMAD R12, R13, R31, R0 ;  /* 0x0000001f0d0c7224 */ /* 0x000fc400078e0200 */
[----:B------:R-:W-:Y:S02]  /*02d0*/  IMAD R13, R16, R31, R0 ;  /* 0x0000001f100d7224 */ /* 0x000fe400078e0200 */
[----:B0-----:R-:W-:-:S07]  /*02e0*/  IMAD.X R33, RZ, RZ, R33, P0 ;  /* 0x000000ffff217224 */ /* 0x001fce00000e0621 */
.L_x_1:
[----:B------:R-:W0:Y:S01]  /*02f0*/  LDC.64 R20, c[0x0][0x380] ;  /* 0x0000e000ff147b82 */ /* 0x000e220000000a00 */
[----:B--2---:R-:W-:Y:S02]  /*0300*/  VIMNMX R16, PT, PT, R0, R29, !PT ;  /* 0x0000001d00107248 */ /* 0x004fe40007fe0100 */
[----:B------:R-:W-:Y:S02]  /*0310*/  MOV R31, 0x7f800000 ;  /* 0x7f800000001f7802 */ /* 0x000fe40000000f00 */
[----:B------:R-:W-:-:S03]  /*0320*/  ISETP.GE.AND P0, PT, R16, UR4, PT ;  /* 0x0000000410007c0c */ /* 0x000fc6000bf06270 */
[----:B------:R-:W1:Y:S01]  /*0330*/  LDC.64 R16, c[0x0][0x388] ;  /* 0x0000e200ff107b82 */ /* 0x000e620000000a00 */
[----:B0-----:R-:W-:-:S09]  /*0340*/  IMAD.WIDE R20, R26, 0x4, R20 ;  /* 0x000000041a147825 */ /* 0x001fd200078e0214 */
[----:B------:R-:W2:Y:S01]  /*0350*/  @!P0 LDG.E R31, desc[UR6][R20.64] ;  /* 0x00000006141f8981 */ /* 0x000ea2000c1e1900 */
[----:B------:R-:W-:Y:S01]  /*0360*/  VIADDMNMX R18, R29, 0x40, R0, !PT ;  /* 0x000000401d127846 */ /* 0x000fe20007800100 */
[----:B------:R-:W-:Y:S02]  /*0370*/  IMAD.MOV.U32 R35, RZ, RZ, 0x7f800000 ;  /* 0x7f800000ff237424 */ /* 0x000fe400078e00ff */
[----:B-1----:R-:W-:Y:S01]  /*0380*/  IMAD.WIDE.U32 R24, R27, 0x4, R16 ;  /* 0x000000041b187825 */ /* 0x002fe200078e0010 */
[----:B------:R-:W-:-:S03]  /*0390*/  ISETP.GE.AND P0, PT, R18, UR4, PT ;  /* 0x0000000412007c0c */ /* 0x000fc6000bf06270 */
[----:B------:R-:W-:Y:S01]  /*03a0*/  IMAD.WIDE.U32 R18, R15, 0x4, R16 ;  /* 0x000000040f127825 */ /* 0x000fe200078e0010 */
[----:B------:R-:W-:Y:S01]  /*03b0*/  VIADDMNMX R22, R29, 0x80, R0, !PT ;  /* 0x000000801d167846 */ /* 0x000fe20007800100 */
[----:B--2---:R-:W-:Y:S04]  /*03c0*/  STG.E desc[UR6][R24.64], R31 ;  /* 0x0000001f18007986 */ /* 0x004fe8000c101906 */
[----:B------:R0:W-:Y:S04]  /*03d0*/  STG.E desc[UR6][R18.64], R31 ;  /* 0x0000001f12007986 */ /* 0x0001e8000c101906 */
[----:B------:R-:W2:Y:S01]  /*03e0*/  @!P0 LDG.E R35, desc[UR6][R20.64+0x100] ;  /* 0x0001000614238981 */ /* 0x000ea2000c1e1900 */
[----:B------:R-:W-:Y:S01]  /*03f0*/  ISETP.GE.AND P0, PT, R22, UR4, PT ;  /* 0x0000000416007c0c */ /* 0x000fe2000bf06270 */
[----:B------:R-:W-:-:S04]  /*0400*/  IMAD.WIDE.U32 R22, R6, 0x4, R16 ;  /* 0x0000000406167825 */ /* 0x000fc800078e0010 */
[----:B------:R-:W-:Y:S01]  /*0410*/  IMAD.MOV.U32 R37, RZ, RZ, 0x7f800000 ;  /* 0x7f800000ff257424 */ /* 0x000fe200078e00ff */
[----:B0-----:R-:W-:Y:S01]  /*0420*/  MOV R18, R30 ;  /* 0x0000001e00127202 */ /* 0x001fe20000000f00 */
[----:B------:R-:W-:Y:S01]  /*0430*/  IMAD.MOV.U32 R19, RZ, RZ, R33 ;  /* 0x000000ffff137224 */ /* 0x000fe200078e0021 */
[----:B------:R-:W-:-:S04]  /*0440*/  VIADDMNMX R24, R29, 0xc0, R0, !PT ;  /* 0x000000c01d187846 */ /* 0x000fc80007800100 */
[----:B--2---:R-:W-:Y:S04]  /*0450*/  STG.E desc[UR6][R18.64+-0x300], R35 ;  /* 0xfffd002312007986 */ /* 0x004fe8000c101906 */
[----:B------:R0:W-:Y:S04]  /*0460*/  STG.E desc[UR6][R22.64], R35 ;  /* 0x0000002316007986 */ /* 0x0001e8000c101906 */
[----:B------:R-:W2:Y:S01]  /*0470*/  @!P0 LDG.E R37, desc[UR6][R20.64+0x200] ;  /* 0x0002000614258981 */ /* 0x000ea2000c1e1900 */
[----:B------:R-:W-:Y:S01]  /*0480*/  ISETP.GE.AND P0, PT, R24, UR4, PT ;  /* 0x0000000418007c0c */ /* 0x000fe2000bf06270 */
[----:B------:R-:W-:-:S04]  /*0490*/  IMAD.WIDE.U32 R24, R8, 0x4, R16 ;  /* 0x0000000408187825 */ /* 0x000fc800078e0010 */
[----:B------:R-:W-:Y:S01]  /*04a0*/  IMAD.MOV.U32 R31, RZ, RZ, 0x7f800000 ;  /* 0x7f800000ff1f7424 */ /* 0x000fe200078e00ff */
[----:B------:R-:W-:Y:S01]  /*04b0*/  VIADDMNMX R30, R29, 0x100, R0, !PT ;  /* 0x000001001d1e7846 */ /* 0x000fe20007800100 */
[----:B--2---:R-:W-:Y:S04]  /*04c0*/  STG.E desc[UR6][R18.64+-0x200], R37 ;  /* 0xfffe002512007986 */ /* 0x004fe8000c101906 */
[----:B------:R1:W-:Y:S04]  /*04d0*/  STG.E desc[UR6][R24.64], R37 ;  /* 0x0000002518007986 */ /* 0x0003e8000c101906 */
[----:B------:R-:W2:Y:S01]  /*04e0*/  @!P0 LDG.E R31, desc[UR6][R20.64+0x300] ;  /* 0x00030006141f8981 */ /* 0x000ea2000c1e1900 */
[----:B------:R-:W-:Y:S01]  /*04f0*/  ISETP.GE.AND P0, PT, R30, UR4, PT ;  /* 0x000000041e007c0c */ /* 0x000fe2000bf06270 */
[----:B0-----:R-:W-:Y:S01]  /*0500*/  IMAD.WIDE.U32 R22, R9, 0x4, R16 ;  /* 0x0000000409167825 */ /* 0x001fe200078e0010 */
[----:B------:R-:W-:-:S02]  /*0510*/  MOV R33, 0x7f800000 ;  /* 0x7f80000000217802 */ /* 0x000fc40000000f00 */
[----:B------:R-:W-:Y:S01]  /*0520*/  VIADDMNMX R30, R29, 0x140, R0, !PT ;  /* 0x000001401d1e7846 */ /* 0x000fe20007800100 */
[----:B--2---:R-:W-:Y:S04]  /*0530*/  STG.E desc[UR6][R18.64+-0x100], R31 ;  /* 0xffff001f12007986 */ /* 0x004fe8000c101906 */
[----:B------:R0:W-:Y:S04]  /*0540*/  STG.E desc[UR6][R22.64], R31 ;  /* 0x0000001f16007986 */ /* 0x0001e8000c101906 */
[----:B------:R-:W2:Y:S01]  /*0550*/  @!P0 LDG.E R33, desc[UR6][R20.64+0x400] ;  /* 0x0004000614218981 */ /* 0x000ea2000c1e1900 */
[----:B------:R-:W-:Y:S01]  /*0560*/  ISETP.GE.AND P0, PT, R30, UR4, PT ;  /* 0x000000041e007c0c */ /* 0x000fe2000bf06270 */
[----:B-1----:R-:W-:-:S04]  /*0570*/  IMAD.WIDE.U32 R24, R10, 0x4, R16 ;  /* 0x000000040a187825 */ /* 0x002fc800078e0010 */
[----:B------:R-:W-:Y:S01]  /*0580*/  IMAD.MOV.U32 R35, RZ, RZ, 0x7f800000 ;  /* 0x7f800000ff237424 */ /* 0x000fe200078e00ff */
[----:B------:R-:W-:Y:S01]  /*0590*/  VIADDMNMX R30, R29, 0x180, R0, !PT ;  /* 0x000001801d1e7846 */ /* 0x000fe20007800100 */
[----:B------:R-:W-:Y:S01]  /*05a0*/  IMAD.MOV.U32 R37, RZ, RZ, 0x7f800000 ;  /* 0x7f800000ff257424 */ /* 0x000fe200078e00ff */
[----:B------:R-:W-:Y:S01]  /*05b0*/  MOV R32, 0x7f800000 ;  /* 0x7f80000000207802 */ /* 0x000fe20000000f00 */
[----:B0-----:R-:W0:Y:S01]  /*05c0*/  LDC R31, c[0x0][0x394] ;  /* 0x0000e500ff1f7b82 */ /* 0x001e220000000800 */
[----:B--2---:R-:W-:Y:S04]  /*05d0*/  STG.E desc[UR6][R18.64], R33 ;  /* 0x0000002112007986 */ /* 0x004fe8000c101906 */
[----:B------:R1:W-:Y:S04]  /*05e0*/  STG.E desc[UR6][R24.64], R33 ;  /* 0x0000002118007986 */ /* 0x0003e8000c101906 */
[----:B------:R-:W2:Y:S01]  /*05f0*/  @!P0 LDG.E R35, desc[UR6][R20.64+0x500] ;  /* 0x0005000614238981 */ /* 0x000ea2000c1e1900 */
[----:B------:R-:W-:Y:S01]  /*0600*/  ISETP.GE.AND P0, PT, R30, UR4, PT ;  /* 0x000000041e007c0c */ /* 0x000fe2000bf06270 */
[----:B------:R-:W-:Y:S01]  /*0610*/  IMAD.WIDE.U32 R22, R11, 0x4, R16 ;  /* 0x000000040b167825 */ /* 0x000fe200078e0010 */
[----:B------:R-:W-:Y:S01]  /*0620*/  VIADDMNMX R30, R29, 0x1c0, R0, !PT ;  /* 0x000001c01d1e7846 */ /* 0x000fe20007800100 */
[----:B--2---:R2:W-:Y:S04]  /*0630*/  STG.E desc[UR6][R18.64+0x100], R35 ;  /* 0x0001002312007986 */ /* 0x0045e8000c101906 */
[----:B------:R2:W-:Y:S06]  /*0640*/  STG.E desc[UR6][R22.64], R35 ;  /* 0x0000002316007986 */ /* 0x0005ec000c101906 */
[----:B------:R-:W3:Y:S01]  /*0650*/  @!P0 LDG.E R37, desc[UR6][R20.64+0x600] ;  /* 0x0006000614258981 */ /* 0x000ee2000c1e1900 */
[----:B------:R-:W-:Y:S01]  /*0660*/  ISETP.GE.AND P0, PT, R30, UR4, PT ;  /* 0x000000041e007c0c */ /* 0x000fe2000bf06270 */
[----:B-1----:R-:W-:-:S02]  /*0670*/  IMAD.WIDE.U32 R24, R12, 0x4, R16 ;  /* 0x000000040c187825 */ /* 0x002fc400078e0010 */
[----:B---3--:R2:W-:Y:S04]  /*0680*/  STG.E desc[UR6][R18.64+0x200], R37 ;  /* 0x0002002512007986 */ /* 0x0085e8000c101906 */
[----:B------:R2:W-:Y:S06]  /*0690*/  STG.E desc[UR6][R24.64], R37 ;  /* 0x0000002518007986 */ /* 0x0005ec000c101906 */
[----:B------:R-:W3:Y:S01]  /*06a0*/  @!P0 LDG.E R32, desc[UR6][R20.64+0x700] ;  /* 0x0007000614208981 */ /* 0x000ee2000c1e1900 */
[----:B------:R-:W-:Y:S01]  /*06b0*/  IMAD.WIDE.U32 R16, R13, 0x4, R16 ;  /* 0x000000040d107825 */ /* 0x000fe200078e0010 */
[----:B------:R-:W-:-:S02]  /*06c0*/  IADD3 R30, P0, PT, R18, 0x800, RZ ;  /* 0x00000800121e7810 */ /* 0x000fc40007f1e0ff */
[----:B------:R-:W-:Y:S01]  /*06d0*/  IADD3 R14, PT, PT, R14, 0x200, RZ ;  /* 0x000002000e0e7810 */ /* 0x000fe20007ffe0ff */
[----:B------:R-:W-:Y:S01]  /*06e0*/  VIADD R28, R28, 0x8 ;  /* 0x000000081c1c7836 */ /* 0x000fe20000000000 */
[----:B------:R-:W-:Y:S01]  /*06f0*/  IADD3 R27, PT, PT, R27, 0x200, RZ ;  /* 0x000002001b1b7810 */ /* 0x000fe20007ffe0ff */
[----:B------:R-:W-:Y:S01]  /*0700*/  IMAD.X R33, RZ, RZ, R19, P0 ;  /* 0x000000ffff217224 */ /* 0x000fe200000e0613 */
[----:B0-----:R-:W-:Y:S01]  /*0710*/  LEA R8, R31, R8, 0x9 ;  /* 0x000000081f087211 */ /* 0x001fe200078e48ff */
[----:B------:R-:W-:Y:S01]  /*0720*/  VIADD R29, R29, 0x200 ;  /* 0x000002001d1d7836 */ /* 0x000fe20000000000 */
[----:B------:R-:W-:Y:S01]  /*0730*/  ISETP.NE.AND P0, PT, R28, RZ, PT ;  /* 0x000000ff1c00720c */ /* 0x000fe20003f05270 */
[----:B------:R-:W-:Y:S01]  /*0740*/  VIADD R26, R26, 0x200 ;  /* 0x000002001a1a7836 */ /* 0x000fe20000000000 */
[C---:B------:R-:W-:Y:S01]  /*0750*/  LEA R11, R31.reuse, R11, 0x9 ;  /* 0x0000000b1f0b7211 */ /* 0x040fe200078e48ff */
[C---:B------:R-:W-:Y:S02]  /*0760*/  IMAD R15, R31.reuse, 0x200, R15 ;  /* 0x000002001f0f7824 */ /* 0x040fe400078e020f */
[----:B------:R-:W-:-:S02]  /*0770*/  IMAD R6, R31, 0x200, R6 ;  /* 0x000002001f067824 */ /* 0x000fc400078e0206 */
[C---:B------:R-:W-:Y:S02]  /*0780*/  IMAD R9, R31.reuse, 0x200, R9 ;  /* 0x000002001f097824 */ /* 0x040fe400078e0209 */
[C---:B------:R-:W-:Y:S02]  /*0790*/  IMAD R10, R31.reuse, 0x200, R10 ;  /* 0x000002001f0a7824 */ /* 0x040fe400078e020a */
[C---:B------:R-:W-:Y:S02]  /*07a0*/  IMAD R12, R31.reuse, 0x200, R12 ;  /* 0x000002001f0c7824 */ /* 0x040fe400078e020c */
[----:B------:R-:W-:Y:S01]  /*07b0*/  IMAD R13, R31, 0x200, R13 ;  /* 0x000002001f0d7824 */ /* 0x000fe200078e020d */
[----:B---3--:R2:W-:Y:S04]  /*07c0*/  STG.E desc[UR6][R18.64+0x300], R32 ;  /* 0x0003002012007986 */ /* 0x0085e8000c101906 */
[----:B------:R2:W-:Y:S01]  /*07d0*/  STG.E desc[UR6][R16.64], R32 ;  /* 0x0000002010007986 */ /* 0x0005e2000c101906 */
[----:B------:R-:W-:Y:S05]  /*07e0*/  @P0 BRA `(.L_x_1) ;  /* 0xfffffff800c00947 */ /* 0x000fea000383ffff */
[----:B------:R-:W-:-:S07]  /*07f0*/  IADD3 R9, PT, PT, R14, -0x100, RZ ;  /* 0xffffff000e097810 */ /* 0x000fce0007ffe0ff */
.L_x_0:
[----:B------:R-:W-:-:S04]  /*0800*/  LEA.HI R6, R3, 0x1, RZ, 0x1a ;  /* 0x0000000103067811 */ /* 0x000fc800078fd0ff */
[----:B------:R-:W-:-:S13]  /*0810*/  LOP3.LUT P0, R8, R6, 0x7, RZ, 0xc0, !PT ;  /* 0x0000000706087812 */ /* 0x000fda000780c0ff */
[----:B------:R-:W-:Y:S05]  /*0820*/  @!P0 EXIT ;  /* 0x000000000000894d */ /* 0x000fea0003800000 */
[----:B------:R-:W-:-:S13]  /*0830*/  ISETP.GE.U32.AND P0, PT, R8, 0x4, PT ;  /* 0x000000040800780c */ /* 0x000fda0003f06070 */
[----:B------:R-:W-:Y:S05]  /*0840*/  @!P0 BRA `(.L_x_2) ;  /* 0x0000000000e88947 */ /* 0x000fea0003800000 */
[----:B------:R-:W-:Y:S01]  /*0850*/  IMAD.IADD R8, R9, 0x1, R2 ;  /* 0x0000000109087824 */ /* 0x000fe200078e0202 */
[----:B------:R-:W-:Y:S01]  /*0860*/  MOV R21, 0x7f800000 ;  /* 0x7f80000000157802 */ /* 0x000fe20000000f00 */
[----:B------:R-:W0:Y:S03]  /*0870*/  LDCU.64 UR8, c[0x0][0x380] ;  /* 0x00007000ff0877ac */ /* 0x000e260008000a00 */
[----:B------:R-:W-:-:S04]  /*0880*/  VIMNMX R10, PT, PT, R8, R0, !PT ;  /* 0x00000000080a7248 */ /* 0x000fc80007fe0100 */
[----:B------:R-:W-:-:S13]  /*0890*/  ISETP.GE.AND P0, PT, R10, UR4, PT ;  /* 0x000000040a007c0c */ /* 0x000fda000bf06270 */
[----:B------:R-:W1:Y:S01]  /*08a0*/  @!P0 LDC.64 R10, c[0x0][0x380] ;  /* 0x0000e000ff0a8b82 */ /* 0x000e620000000a00 */
[----:B------:R-:W-:-:S04]  /*08b0*/  @!P0 IMAD.IADD R13, R5, 0x1, R8 ;  /* 0x00000001050d8824 */ /* 0x000fc800078e0208 */
[----:B-1----:R-:W-:-:S03]  /*08c0*/  @!P0 IMAD.WIDE R10, R13, 0x4, R10 ;  /* 0x000000040d0a8825 */ /* 0x002fc600078e020a */
[----:B------:R-:W1:Y:S02]  /*08d0*/  LDC.64 R12, c[0x0][0x388] ;  /* 0x0000e200ff0c7b82 */ /* 0x000e640000000a00 */
[----:B------:R0:W3:Y:S01]  /*08e0*/  @!P0 LDG.E R21, desc[UR6][R10.64] ;  /* 0x000000060a158981 */ /* 0x0000e2000c1e1900 */
[C---:B--2---:R-:W-:Y:S01]  /*08f0*/  VIADD R25, R8.reuse, 0x40 ;  /* 0x0000004008197836 */ /* 0x044fe20000000000 */
[----:B------:R-:W-:Y:S01]  /*0900*/  SHF.R.S32.HI R15, RZ, 0x1f, R9 ;  /* 0x0000001fff0f7819 */ /* 0x000fe20000011409 */
[----:B------:R-:W-:Y:S01]  /*0910*/  IMAD.IADD R17, R7, 0x1, R8 ;  /* 0x0000000107117824 */ /* 0x000fe200078e0208 */
[----:B------:R-:W-:Y:S01]  /*0920*/  SHF.R.S32.HI R16, RZ, 0x1f, R5 ;  /* 0x0000001fff107819 */ /* 0x000fe20000011405 */
[----:B------:R-:W-:Y:S01]  /*0930*/  IMAD R19, R8, R31, R4 ;  /* 0x0000001f08137224 */ /* 0x000fe200078e0204 */
[----:B------:R-:W-:Y:S02]  /*0940*/  VIMNMX R14, PT, PT, R25, R0, !PT ;  /* 0x00000000190e7248 */ /* 0x000fe40007fe0100 */
[----:B------:R-:W-:-:S02]  /*0950*/  IADD3 R20, P1, P2, R5, R9, R2 ;  /* 0x0000000905147210 */ /* 0x000fc40007a3e002 */
[----:B------:R-:W-:Y:S02]  /*0960*/  ISETP.GE.AND P0, PT, R14, UR4, PT ;  /* 0x000000040e007c0c */ /* 0x000fe4000bf06270 */
[----:B------:R-:W-:Y:S02]  /*0970*/  IADD3.X R15, PT, PT, R16, R15, RZ, P1, P2 ;  /* 0x0000000f100f7210 */ /* 0x000fe40000fe44ff */
[C---:B0-----:R-:W-:Y:S02]  /*0980*/  LEA R10, P1, R20.reuse, UR8, 0x2 ;  /* 0x00000008140a7c11 */ /* 0x041fe4000f8210ff */
[----:B------:R-:W-:Y:S02]  /*0990*/  MOV R23, 0x7f800000 ;  /* 0x7f80000000177802 */ /* 0x000fe40000000f00 */
[----:B------:R-:W-:Y:S01]  /*09a0*/  LEA.HI.X R11, R20, UR9, R15, 0x2, P1 ;  /* 0x00000009140b7c11 */ /* 0x000fe200088f140f */
[----:B------:R-:W0:Y:S01]  /*09b0*/  LDCU.64 UR8, c[0x0][0x388] ;  /* 0x00007100ff0877ac */ /* 0x000e220008000a00 */
[----:B-1----:R-:W-:-:S04]  /*09c0*/  IMAD.WIDE.U32 R16, R17, 0x4, R12 ;  /* 0x0000000411107825 */ /* 0x002fc800078e000c */
[----:B------:R-:W-:Y:S01]  /*09d0*/  IMAD.WIDE.U32 R18, R19, 0x4, R12 ;  /* 0x0000000413127825 */ /* 0x000fe200078e000c */
[----:B---3--:R1:W-:Y:S04]  /*09e0*/  STG.E desc[UR6][R16.64], R21 ;  /* 0x0000001510007986 */ /* 0x0083e8000c101906 */
[----:B------:R2:W-:Y:S04]  /*09f0*/  STG.E desc[UR6][R18.64], R21 ;  /* 0x0000001512007986 */ /* 0x0005e8000c101906 */
[----:B------:R-:W3:Y:S01]  /*0a00*/  @!P0 LDG.E R23, desc[UR6][R10.64+0x100] ;  /* 0x000100060a178981 */ /* 0x000ee2000c1e1900 */
[----:B------:R-:W-:Y:S01]  /*0a10*/  VIADD R27, R8, 0x80 ;  /* 0x00000080081b7836 */ /* 0x000fe20000000000 */
[----:B------:R-:W-:Y:S01]  /*0a20*/  IADD3 R15, P1, P2, R7, R9, R2 ;  /* 0x00000009070f7210 */ /* 0x000fe20007a3e002 */
[----:B------:R-:W-:-:S03]  /*0a30*/  IMAD R25, R25, R31, R4 ;  /* 0x0000001f19197224 */ /* 0x000fc600078e0204 */
[----:B------:R-:W-:Y:S01]  /*0a40*/  VIMNMX R14, PT, PT, R27, R0, !PT ;  /* 0x000000001b0e7248 */ /* 0x000fe20007fe0100 */
[----:B-1----:R-:W-:Y:S01]  /*0a50*/  IMAD.WIDE.U32 R16, R25, 0x4, R12 ;  /* 0x0000000419107825 */ /* 0x002fe200078e000c */
[----:B------:R-:W-:Y:S02]  /*0a60*/  IADD3.X R20, PT, PT, RZ, RZ, RZ, P1, P2 ;  /* 0x000000ffff147210 */ /* 0x000fe40000fe44ff */
[----:B------:R-:W-:Y:S01]  /*0a70*/  ISETP.GE.AND P0, PT, R14, UR4, PT ;  /* 0x000000040e007c0c */ /* 0x000fe2000bf06270 */
[----:B--2---:R-:W-:Y:S01]  /*0a80*/  IMAD.MOV.U32 R21, RZ, RZ, 0x7f800000 ;  /* 0x7f800000ff157424 */ /* 0x004fe200078e00ff */
[----:B0-----:R-:W-:-:S04]  /*0a90*/  LEA R14, P1, R15, UR8, 0x2 ;  /* 0x000000080f0e7c11 */ /* 0x001fc8000f8210ff */
[----:B------:R-:W-:-:S05]  /*0aa0*/  LEA.HI.X R15, R15, UR9, R20, 0x2, P1 ;  /* 0x000000090f0f7c11 */ /* 0x000fca00088f1414 */
[----:B---3--:R-:W-:Y:S04]  /*0ab0*/  STG.E desc[UR6][R14.64+0x100], R23 ;  /* 0x000100170e007986 */ /* 0x008fe8000c101906 */
[----:B------:R0:W-:Y:S04]  /*0ac0*/  STG.E desc[UR6][R16.64], R23 ;  /* 0x0000001710007986 */ /* 0x0001e8000c101906 */
[----:B------:R-:W2:Y:S01]  /*0ad0*/  @!P0 LDG.E R21, desc[UR6][R10.64+0x200] ;  /* 0x000200060a158981 */ /* 0x000ea2000c1e1900 */
[----:B------:R-:W-:Y:S01]  /*0ae0*/  IMAD R19, R27, R31, R4 ;  /* 0x0000001f1b137224 */ /* 0x000fe200078e0204 */
[----:B------:R-:W-:Y:S01]  /*0af0*/  IADD3 R25, PT, PT, R8, 0xc0, RZ ;  /* 0x000000c008197810 */ /* 0x000fe20007ffe0ff */
[----:B------:R-:W-:Y:S02]  /*0b00*/  BSSY.RECONVERGENT B0, `(.L_x_3) ;  /* 0x000000b000007945 */ /* 0x000fe40003800200 */
[----:B------:R-:W-:Y:S01]  /*0b10*/  IMAD.WIDE.U32 R18, R19, 0x4, R12 ;  /* 0x0000000413127825 */ /* 0x000fe200078e000c */
[----:B------:R-:W-:-:S03]  /*0b20*/  VIMNMX R8, PT, PT, R25, R0, !PT ;  /* 0x0000000019087248 */ /* 0x000fc60007fe0100 */
[----:B------:R-:W-:Y:S01]  /*0b30*/  IMAD R25, R25, R31, R4 ;  /* 0x0000001f19197224 */ /* 0x000fe200078e0204 */
[----:B------:R-:W-:Y:S01]  /*0b40*/  ISETP.GE.AND P0, PT, R8, UR4, PT ;  /* 0x0000000408007c0c */ /* 0x000fe2000bf06270 */
[----:B0-----:R-:W-:Y:S02]  /*0b50*/  IMAD.MOV.U32 R17, RZ, RZ, 0x7f800000 ;  /* 0x7f800000ff117424 */ /* 0x001fe400078e00ff */
[----:B------:R-:W-:Y:S01]  /*0b60*/  IMAD.WIDE.U32 R12, R25, 0x4, R12 ;  /* 0x00000004190c7825 */ /* 0x000fe200078e000c */
[----:B--2---:R0:W-:Y:S04]  /*0b70*/  STG.E desc[UR6][R14.64+0x200], R21 ;  /* 0x000200150e007986 */ /* 0x0041e8000c101906 */
[----:B------:R0:W-:Y:S05]  /*0b80*/  STG.E desc[UR6][R18.64], R21 ;  /* 0x0000001512007986 */ /* 0x0001ea000c101906 */
[----:B------:R-:W-:Y:S05]  /*0b90*/  @P0 BRA `(.L_x_4) ;  /* 0x0000000000040947 */ /* 0x000fea0003800000 */
[----:B------:R1:W5:Y:S02]  /*0ba0*/  LDG.E R17, desc[UR6][R10.64+0x300] ;  /* 0x000300060a117981 */ /* 0x000364000c1e1900 */
.L_x_4:
[----:B------:R-:W-:Y:S05]  /*0bb0*/  BSYNC.RECONVERGENT B0 ;  /* 0x0000000000007941 */ /* 0x000fea0003800200 */
.L_x_3:
[----:B-----5:R3:W-:Y:S01]  /*0bc0*/  STG.E desc[UR6][R14.64+0x300], R17 ;  /* 0x000300110e007986 */ /* 0x0207e2000c101906 */
[----:B------:R-:W-:-:S03]  /*0bd0*/  VIADD R9, R9, 0x100 ;  /* 0x0000010009097836 */ /* 0x000fc60000000000 */
[----:B------:R3:W-:Y:S04]  /*0be0*/  STG.E desc[UR6][R12.64], R17 ;  /* 0x000000110c007986 */ /* 0x0007e8000c101906 */
.L_x_2:
[----:B------:R-:W-:-:S13]  /*0bf0*/  LOP3.LUT P0, R6, R6, 0x3, RZ, 0xc0, !PT ;  /* 0x0000000306067812 */ /* 0x000fda000780c0ff */
[----:B------:R-:W-:Y:S05]  /*0c00*/  @!P0 EXIT ;  /* 0x000000000000894d */ /* 0x000fea0003800000 */
[----:B------:R-:W-:Y:S02]  /*0c10*/  ISETP.NE.AND P1, PT, R6, 0x1, PT ;  /* 0x000000010600780c */ /* 0x000fe40003f25270 */
[----:B------:R-:W-:-:S11]  /*0c20*/  LOP3.LUT P0, RZ, R3, 0x40, RZ, 0xc0, !PT ;  /* 0x0000004003ff7812 */ /* 0x000fd6000780c0ff */
[----:B------:R-:W-:Y:S05]  /*0c30*/  @!P1 BRA `(.L_x_5) ;  /* 0x0000000000949947 */ /* 0x000fea0003800000 */
[----:B------:R-:W-:Y:S01]  /*0c40*/  IADD3 R8, PT, PT, R9, R2, RZ ;  /* 0x0000000209087210 */ /* 0x000fe20007ffe0ff */
[----:B0-----:R-:W-:Y:S01]  /*0c50*/  IMAD.MOV.U32 R21, RZ, RZ, 0x7f800000 ;  /* 0x7f800000ff157424 */ /* 0x001fe200078e00ff */
[----:B------:R-:W0:Y:S02]  /*0c60*/  LDCU.64 UR8, c[0x0][0x388] ;  /* 0x00007100ff0877ac */ /* 0x000e240008000a00 */
[----:B------:R-:W-:-:S04]  /*0c70*/  VIMNMX R3, PT, PT, R8, R0, !PT ;  /* 0x0000000008037248 */ /* 0x000fc80007fe0100 */
[----:B------:R-:W-:Y:S01]  /*0c80*/  ISETP.GE.AND P1, PT, R3, UR4, PT ;  /* 0x0000000403007c0c */ /* 0x000fe2000bf26270 */
[----:B------:R-:W-:-:S12]  /*0c90*/  IMAD.MOV.U32 R3, RZ, RZ, 0x7f800000 ;  /* 0x7f800000ff037424 */ /* 0x000fd800078e00ff */
[----:B---3--:R-:W3:Y:S01]  /*0ca0*/  @!P1 LDC.64 R14, c[0x0][0x380] ;  /* 0x0000e000ff0e9b82 */ /* 0x008ee20000000a00 */
[----:B-1----:R-:W-:-:S04]  /*0cb0*/  @!P1 IMAD.IADD R11, R5, 0x1, R8 ;  /* 0x00000001050b9824 */ /* 0x002fc800078e0208 */
[----:B---3--:R-:W-:Y:S01]  /*0cc0*/  @!P1 IMAD.WIDE R14, R11, 0x4, R14 ;  /* 0x000000040b0e9825 */ /* 0x008fe200078e020e */
[----:B--2---:R-:W-:Y:S02]  /*0cd0*/  IADD3 R23, PT, PT, R8, 0x40, RZ ;  /* 0x0000004008177810 */ /* 0x004fe40007ffe0ff */
[----:B------:R-:W1:Y:S02]  /*0ce0*/  LDC.64 R10, c[0x0][0x388] ;  /* 0x0000e200ff0a7b82 */ /* 0x000e640000000a00 */
[----:B------:R1:W2:Y:S01]  /*0cf0*/  @!P1 LDG.E R3, desc[UR6][R14.64] ;  /* 0x000000060e039981 */ /* 0x0002a2000c1e1900 */
[----:B------:R-:W-:Y:S01]  /*0d00*/  VIMNMX R6, PT, PT, R23, R0, !PT ;  /* 0x0000000017067248 */ /* 0x000fe20007fe0100 */
[----:B------:R-:W-:-:S03]  /*0d10*/  IMAD.IADD R17, R7, 0x1, R8 ;  /* 0x0000000107117824 */ /* 0x000fc600078e0208 */
[----:B------:R-:W-:-:S13]  /*0d20*/  ISETP.GE.AND P1, PT, R6, UR4, PT ;  /* 0x0000000406007c0c */ /* 0x000fda000bf26270 */
[----:B------:R-:W3:Y:S01]  /*0d30*/  @!P1 LDC.64 R12, c[0x0][0x380] ;  /* 0x0000e000ff0c9b82 */ /* 0x000ee20000000a00 */
[----:B------:R-:W-:Y:S02]  /*0d40*/  @!P1 SHF.R.S32.HI R6, RZ, 0x1f, R5 ;  /* 0x0000001fff069819 */ /* 0x000fe40000011405 */
[----:B------:R-:W-:Y:S01]  /*0d50*/  @!P1 SHF.R.S32.HI R19, RZ, 0x1f, R9 ;  /* 0x0000001fff139819 */ /* 0x000fe20000011409 */
[----:B-1----:R-:W-:Y:S01]  /*0d60*/  IMAD.WIDE.U32 R14, R17, 0x4, R10 ;  /* 0x00000004110e7825 */ /* 0x002fe200078e000a */
[----:B------:R-:W-:-:S04]  /*0d70*/  @!P1 IADD3 R18, P2, P3, R5, R9, R2 ;  /* 0x0000000905129210 */ /* 0x000fc80007b5e002 */
[----:B------:R-:W-:Y:S01]  /*0d80*/  @!P1 IADD3.X R6, PT, PT, R6, R19, RZ, P2, P3 ;  /* 0x0000001306069210 */ /* 0x000fe200017e64ff */
[----:B------:R-:W-:-:S04]  /*0d90*/  IMAD R19, R8, R31, R4 ;  /* 0x0000001f08137224 */ /* 0x000fc800078e0204 */
[----:B------:R-:W-:Y:S01]  /*0da0*/  IMAD.WIDE.U32 R16, R19, 0x4, R10 ;  /* 0x0000000413107825 */ /* 0x000fe200078e000a */
[----:B---3--:R-:W-:-:S04]  /*0db0*/  @!P1 LEA R12, P2, R18, R12, 0x2 ;  /* 0x0000000c120c9211 */ /* 0x008fc800078410ff */
[----:B------:R-:W-:Y:S01]  /*0dc0*/  @!P1 LEA.HI.X R13, R18, R13, R6, 0x2, P2 ;  /* 0x0000000d120d9211 */ /* 0x000fe200010f1406 */
[----:B--2---:R4:W-:Y:S04]  /*0dd0*/  STG.E desc[UR6][R14.64], R3 ;  /* 0x000000030e007986 */ /* 0x0049e8000c101906 */
[----:B------:R4:W-:Y:S04]  /*0de0*/  STG.E desc[UR6][R16.64], R3 ;  /* 0x0000000310007986 */ /* 0x0009e8000c101906 */
[----:B------:R-:W2:Y:S01]  /*0df0*/  @!P1 LDG.E R21, desc[UR6][R12.64+0x100] ;  /* 0x000100060c159981 */ /* 0x000ea2000c1e1900 */
[----:B------:R-:W-:Y:S01]  /*0e00*/  IADD3 R6, P1, P2, R7, R9, R2 ;  /* 0x0000000907067210 */ /* 0x000fe20007a3e002 */
[----:B------:R-:W-:Y:S01]  /*0e10*/  IMAD R23, R23, R31, R4 ;  /* 0x0000001f17177224 */ /* 0x000fe200078e0204 */
[----:B------:R-:W-:-:S02]  /*0e20*/  IADD3 R9, PT, PT, R9, 0x80, RZ ;  /* 0x0000008009097810 */ /* 0x000fc40007ffe0ff */
[----:B------:R-:W-:Y:S01]  /*0e30*/  IADD3.X R19, PT, PT, RZ, RZ, RZ, P1, P2 ;  /* 0x000000ffff137210 */ /* 0x000fe20000fe44ff */
[----:B------:R-:W-:Y:S01]  /*0e40*/  IMAD.WIDE.U32 R10, R23, 0x4, R10 ;  /* 0x00000004170a7825 */ /* 0x000fe200078e000a */
[----:B0-----:R-:W-:-:S04]  /*0e50*/  LEA R18, P1, R6, UR8, 0x2 ;  /* 0x0000000806127c11 */ /* 0x001fc8000f8210ff */
[----:B------:R-:W-:-:S05]  /*0e60*/  LEA.HI.X R19, R6, UR9, R19, 0x2, P1 ;  /* 0x0000000906137c11 */ /* 0x000fca00088f1413 */
[----:B--2---:R4:W-:Y:S04]  /*0e70*/  STG.E desc[UR6][R18.64+0x100], R21 ;  /* 0x0001001512007986 */ /* 0x0049e8000c101906 */
[----:B------:R4:W-:Y:S02]  /*0e80*/  STG.E desc[UR6][R10.64], R21 ;  /* 0x000000150a007986 */ /* 0x0009e4000c101906 */
.L_x_5:
[----:B------:R-:W-:Y:S05]  /*0e90*/  @P0 EXIT ;  /* 0x000000000000094d */ /* 0x000fea0003800000 */
[----:B------:R-:W-:Y:S01]  /*0ea0*/  IMAD.IADD R6, R9, 0x1, R2 ;  /* 0x0000000109067824 */ /* 0x000fe200078e0202 */
[----:B-1--4-:R-:W-:Y:S01]  /*0eb0*/  MOV R11, 0x7f800000 ;  /* 0x7f800000000b7802 */ /* 0x012fe20000000f00 */
[----:B------:R-:W1:Y:S03]  /*0ec0*/  LDC.64 R8, c[0x0][0x388] ;  /* 0x0000e200ff087b82 */ /* 0x000e660000000a00 */
[----:B------:R-:W-:-:S04]  /*0ed0*/  VIMNMX R0, PT, PT, R6, R0, !PT ;  /* 0x0000000006007248 */ /* 0x000fc80007fe0100 */
[----:B------:R-:W-:-:S13]  /*0ee0*/  ISETP.GE.AND P0, PT, R0, UR4, PT ;  /* 0x0000000400007c0c */ /* 0x000fda000bf06270 */
[----:B------:R-:W4:Y:S01]  /*0ef0*/  @!P0 LDC.64 R2, c[0x0][0x380] ;  /* 0x0000e000ff028b82 */ /* 0x000f220000000a00 */
[----:B------:R-:W-:-:S04]  /*0f00*/  @!P0 IMAD.IADD R5, R5, 0x1, R6 ;  /* 0x0000000105058824 */ /* 0x000fc800078e0206 */
[----:B----4-:R-:W-:-:S05]  /*0f10*/  @!P0 IMAD.WIDE R2, R5, 0x4, R2 ;  /* 0x0000000405028825 */ /* 0x010fca00078e0202 */
[----:B------:R-:W4:Y:S01]  /*0f20*/  @!P0 LDG.E R11, desc[UR6][R2.64] ;  /* 0x00000006020b8981 */ /* 0x000f22000c1e1900 */
[----:B------:R-:W-:Y:S02]  /*0f30*/  IMAD.IADD R5, R7, 0x1, R6 ;  /* 0x0000000107057824 */ /* 0x000fe400078e0206 */
[----:B------:R-:W-:Y:S02]  /*0f40*/  IMAD R7, R6, R31, R4 ;  /* 0x0000001f06077224 */ /* 0x000fe400078e0204 */
[----:B-1----:R-:W-:-:S04]  /*0f50*/  IMAD.WIDE.U32 R4, R5, 0x4, R8 ;  /* 0x0000000405047825 */ /* 0x002fc800078e0008 */
[----:B------:R-:W-:Y:S01]  /*0f60*/  IMAD.WIDE.U32 R6, R7, 0x4, R8 ;  /* 0x0000000407067825 */ /* 0x000fe200078e0008 */
[----:B----4-:R-:W-:Y:S04]  /*0f70*/  STG.E desc[UR6][R4.64], R11 ;  /* 0x0000000b04007986 */ /* 0x010fe8000c101906 */
[----:B------:R-:W-:Y:S01]  /*0f80*/  STG.E desc[UR6][R6.64], R11 ;  /* 0x0000000b06007986 */ /* 0x000fe2000c101906 */
[----:B------:R-:W-:Y:S05]  /*0f90*/  EXIT ;  /* 0x000000000000794d */ /* 0x000fea0003800000 */
.L_x_6:
[----:B------:R-:W-:-:S00]  /*0fa0*/  BRA `(.L_x_6) ;  /* 0xfffffffc00fc7947 */ /* 0x000fc0000383ffff */
[----:B------:R-:W-:-:S00]  /*0fb0*/  NOP ;  /* 0x0000000000007918 */ /* 0x000fc00000000000 */
        /* <DEDUP_REMOVED lines=12> */
.L_x_10:


//--------------------- .text._Z8mykernelPfPKfii  --------------------------
	.section	.text._Z8mykernelPfPKfii,"ax",@progbits
	.align	128
        .global         _Z8mykernelPfPKfii
        .type           _Z8mykernelPfPKfii,@function
        .size           _Z8mykernelPfPKfii,(.L_x_11 - _Z8mykernelPfPKfii)
        .other          _Z8mykernelPfPKfii,@"STO_CUDA_ENTRY STV_DEFAULT"
_Z8mykernelPfPKfii:
.text._Z8mykernelPfPKfii:
[----:B------:R-:W-:Y:S01]  /*0000*/  LDC R1, c[0x0][0x37c] ;  /* 0x0000df00ff017b82 */ /* 0x000fe20000000800 */
[----:B------:R-:W0:Y:S07]  /*0010*/  S2R R26, SR_CTAID.X ;  /* 0x00000000001a7919 */ /* 0x000e2e0000002500 */
[----:B------:R-:W1:Y:S01]  /*0020*/  LDC R16, c[0x0][0x390] ;  /* 0x0000e400ff107b82 */ /* 0x000e620000000800 */
[----:B------:R-:W2:Y:S01]  /*0030*/  LDCU.64 UR6, c[0x0][0x358] ;  /* 0x00006b00ff0677ac */ /* 0x000ea20008000a00 */
[----:B------:R-:W-:Y:S01]  /*0040*/  IMAD.MOV.U32 R20, RZ, RZ, 0x7f800000 ;  /* 0x7f800000ff147424 */ /* 0x000fe200078e00ff */
[----:B------:R-:W3:Y:S01]  /*0050*/  S2R R46, SR_CTAID.Y ;  /* 0x00000000002e7919 */ /* 0x000ee20000002600 */
[----:B------:R-:W-:-:S02]  /*0060*/  IMAD.MOV.U32 R21, RZ, RZ, 0x7f800000 ;  /* 0x7f800000ff157424 */ /* 0x000fc400078e00ff */
[----:B------:R-:W-:Y:S01]  /*0070*/  IMAD.MOV.U32 R85, RZ, RZ, 0x7f800000 ;  /* 0x7f800000ff557424 */ /* 0x000fe200078e00ff */
[----:B------:R-:W0:Y:S01]  /*0080*/  S2R R17, SR_TID.X ;  /* 0x0000000000117919 */ /* 0x000e220000002100 */
[----:B------:R-:W-:Y:S02]  /*0090*/  IMAD.MOV.U32 R22, RZ, RZ, 0x7f800000 ;  /* 0x7f800000ff167424 */ /* 0x000fe400078e00ff */
[----:B------:R-:W-:Y:S01]  /*00a0*/  IMAD.MOV.U32 R23, RZ, RZ, 0x7f800000 ;  /* 0x7f800000ff177424 */ /* 0x000fe200078e00ff */
[----:B------:R-:W3:Y:S01]  /*00b0*/  S2R R3, SR_TID.Y ;  /* 0x0000000000037919 */ /* 0x000ee20000002200 */
[----:B------:R-:W-:Y:S02]  /*00c0*/  IMAD.MOV.U32 R24, RZ, RZ, 0x7f800000 ;  /* 0x7f800000ff187424 */ /* 0x000fe400078e00ff */
[----:B------:R-:W-:Y:S01]  /*00d0*/  IMAD.MOV.U32 R25, RZ, RZ, 0x7f800000 ;  /* 0x7f800000ff197424 */ /* 0x000fe200078e00ff */
[----:B------:R-:W4:Y:S01]  /*00e0*/  S2R R75, SR_TID.X ;  /* 0x00000000004b7919 */ /* 0x000f220000002100 */
[----:B------:R-:W-:-:S02]  /*00f0*/  IMAD.MOV.U32 R34, RZ, RZ, 0x7f800000 ;  /* 0x7f800000ff227424 */ /* 0x000fc400078e00ff */
[----:B------:R-:W-:Y:S01]  /*0100*/  IMAD.MOV.U32 R27, RZ, RZ, 0x7f800000 ;  /* 0x7f800000ff1b7424 */ /* 0x000fe200078e00ff */
[----:B------:R-:W0:Y:S01]  /*0110*/  S2R R73, SR_TID.Y ;  /* 0x0000000000497919 */ /* 0x000e220000002200 */
[----:B------:R-:W-:Y:S02]  /*0120*/  IMAD.MOV.U32 R28, RZ, RZ, 0x7f800000 ;  /* 0x7f800000ff1c7424 */ /* 0x000fe400078e00ff */
[----:B------:R-:W-:Y:S01]  /*0130*/  IMAD.MOV.U32 R86, RZ, RZ, 0x7f800000 ;  /* 0x7f800000ff567424 */ /* 0x000fe200078e00ff */
[----:B-1----:R-:W-:Y:S01]  /*0140*/  ISETP.GE.AND P1, PT, R16, 0x1, PT ;  /* 0x000000011000780c */ /* 0x002fe20003f26270 */
[----:B------:R-:W-:Y:S02]  /*0150*/  IMAD.MOV.U32 R30, RZ, RZ, 0x7f800000 ;  /* 0x7f800000ff1e7424 */ /* 0x000fe400078e00ff */
[----:B------:R-:W-:Y:S02]  /*0160*/  IMAD.MOV.U32 R31, RZ, RZ, 0x7f800000 ;  /* 0x7f800000ff1f7424 */ /* 0x000fe400078e00ff */
[----:B------:R-:W-:-:S02]  /*0170*/  IMAD.MOV.U32 R32, RZ, RZ, 0x7f800000 ;  /* 0x7f800000ff207424 */ /* 0x000fc400078e00ff */
[----:B------:R-:W-:Y:S02]  /*0180*/  IMAD.MOV.U32 R33, RZ, RZ, 0x7f800000 ;  /* 0x7f800000ff217424 */ /* 0x000fe400078e00ff */
[----:B------:R-:W-:Y:S02]  /*0190*/  IMAD.MOV.U32 R65, RZ, RZ, 0x7f800000 ;  /* 0x7f800000ff417424 */ /* 0x000fe400078e00ff */
[----:B------:R-:W-:Y:S02]  /*01a0*/  IMAD.MOV.U32 R35, RZ, RZ, 0x7f800000 ;  /* 0x7f800000ff237424 */ /* 0x000fe400078e00ff */
[----:B------:R-:W-:Y:S02]  /*01b0*/  IMAD.MOV.U32 R36, RZ, RZ, 0x7f800000 ;  /* 0x7f800000ff247424 */ /* 0x000fe400078e00ff */
[----:B0-----:R-:W-:Y:S02]  /*01c0*/  IMAD R17, R26, 0x40, R17 ;  /* 0x000000401a117824 */ /* 0x001fe400078e0211 */
[----:B------:R-:W-:-:S02]  /*01d0*/  IMAD.MOV.U32 R37, RZ, RZ, 0x7f800000 ;  /* 0x7f800000ff257424 */ /* 0x000fc400078e00ff */
[----:B---3--:R-:W-:Y:S02]  /*01e0*/  IMAD R18, R46, 0x40, R3 ;  /* 0x000000402e127824 */ /* 0x008fe400078e0203 */
[----:B------:R-:W-:Y:S02]  /*01f0*/  IMAD.MOV.U32 R38, RZ, RZ, 0x7f800000 ;  /* 0x7f800000ff267424 */ /* 0x000fe400078e00ff */
[----:B------:R-:W-:Y:S01]  /*0200*/  IMAD.MOV.U32 R39, RZ, RZ, 0x7f800000 ;  /* 0x7f800000ff277424 */ /* 0x000fe200078e00ff */
[----:B------:R-:W-:Y:S01]  /*0210*/  VIMNMX R3, PT, PT, R18, R17, !PT ;  /* 0x0000001112037248 */ /* 0x000fe20007fe0100 */
[----:B------:R-:W-:Y:S02]  /*0220*/  IMAD.MOV.U32 R40, RZ, RZ, 0x7f800000 ;  /* 0x7f800000ff287424 */ /* 0x000fe400078e00ff */
[----:B------:R-:W-:Y:S01]  /*0230*/  IMAD.MOV.U32 R41, RZ, RZ, 0x7f800000 ;  /* 0x7f800000ff297424 */ /* 0x000fe200078e00ff */
[----:B------:R-:W-:Y:S01]  /*0240*/  ISETP.GE.AND P0, PT, R3, R16, PT ;  /* 0x000000100300720c */ /* 0x000fe20003f06270 */
[----:B------:R-:W-:-:S02]  /*0250*/  IMAD.MOV.U32 R42, RZ, RZ, 0x7f800000 ;  /* 0x7f800000ff2a7424 */ /* 0x000fc400078e00ff */
[----:B------:R-:W-:Y:S02]  /*0260*/  IMAD.MOV.U32 R43, RZ, RZ, 0x7f800000 ;  /* 0x7f800000ff2b7424 */ /* 0x000fe400078e00ff */
[----:B------:R-:W-:Y:S02]  /*0270*/  IMAD.MOV.U32 R50, RZ, RZ, 0x7f800000 ;  /* 0x7f800000ff327424 */ /* 0x000fe400078e00ff */
[----:B------:R-:W-:Y:S02]  /*0280*/  IMAD.MOV.U32 R51, RZ, RZ, 0x7f800000 ;  /* 0x7f800000ff337424 */ /* 0x000fe400078e00ff */
[----:B------:R-:W-:Y:S02]  /*0290*/  IMAD.MOV.U32 R54, RZ, RZ, 0x7f800000 ;  /* 0x7f800000ff367424 */ /* 0x000fe400078e00ff */
[----:B------:R-:W-:Y:S02]  /*02a0*/  IMAD.MOV.U32 R55, RZ, RZ, 0x7f800000 ;  /* 0x7f800000ff377424 */ /* 0x000fe400078e00ff */
[----:B------:R-:W0:Y:S01]  /*02b0*/  @!P0 LDC.64 R44, c[0x0][0x380] ;  /* 0x0000e000ff2c8b82 */ /* 0x000e220000000a00 */
[----:B------:R-:W-:-:S02]  /*02c0*/  IMAD.MOV.U32 R56, RZ, RZ, 0x7f800000 ;  /* 0x7f800000ff387424 */ /* 0x000fc400078e00ff */
[----:B------:R-:W-:Y:S02]  /*02d0*/  IMAD.MOV.U32 R57, RZ, RZ, 0x7f800000 ;  /* 0x7f800000ff397424 */ /* 0x000fe400078e00ff */
[----:B------:R-:W-:Y:S02]  /*02e0*/  IMAD.MOV.U32 R58, RZ, RZ, 0x7f800000 ;  /* 0x7f800000ff3a7424 */ /* 0x000fe400078e00ff */
[----:B------:R-:W-:Y:S02]  /*02f0*/  IMAD.MOV.U32 R29, RZ, RZ, 0x7f800000 ;  /* 0x7f800000ff1d7424 */ /* 0x000fe400078e00ff */
[----:B------:R-:W-:Y:S02]  /*0300*/  IMAD.MOV.U32 R0, RZ, RZ, 0x7f800000 ;  /* 0x7f800000ff007424 */ /* 0x000fe400078e00ff */
[----:B------:R-:W-:Y:S02]  /*0310*/  IMAD.MOV.U32 R2, RZ, RZ, 0x7f800000 ;  /* 0x7f800000ff027424 */ /* 0x000fe400078e00ff */
        /* <DEDUP_REMOVED lines=28> */
[----:B------:R-:W-:Y:S02]  /*04e0*/  VIADD R74, R18, 0x8 ;  /* 0x00000008124a7836 */ /* 0x000fe40000000000 */
[----:B------:R-:W-:Y:S01]  /*04f0*/  IMAD.MOV.U32 R72, RZ, RZ, 0x7f800000 ;  /* 0x7f800000ff487424 */ /* 0x000fe200078e00ff */
[----:B0-2-4-:R-:W-:Y:S06]  /*0500*/  @!P1 BRA `(.L_x_7) ;  /* 0x0000000c00189947 */ /* 0x015fec0003800000 */
[----:B------:R-:W-:Y:S01]  /*0510*/  IMAD R75, R26, 0x40, R75 ;  /* 0x000000401a4b7824 */ /* 0x000fe200078e024b */
[----:B------:R-:W0:Y:S01]  /*0520*/  LDCU UR5, c[0x0][0x394] ;  /* 0x00007280ff0577ac */ /* 0x000e220008000800 */
[----:B------:R-:W-:Y:S02]  /*0530*/  IMAD R73, R46, 0x40, R73 ;  /* 0x000000402e497824 */ /* 0x000fe400078e0249 */
[----:B------:R-:W-:Y:S01]  /*0540*/  IMAD.MOV R66, RZ, RZ, -R16 ;  /* 0x000000ffff427224 */ /* 0x000fe200078e0a10 */
[----:B------:R-:W1:Y:S01]  /*0550*/  LDCU.64 UR8, c[0x0][0x388] ;  /* 0x00007100ff0877ac */ /* 0x000e620008000a00 */
[----:B------:R-:W-:Y:S02]  /*0560*/  IMAD.MOV.U32 R20, RZ, RZ, 0x7f800000 ;  /* 0x7f800000ff147424 */ /* 0x000fe400078e00ff */
[----:B------:R-:W-:-:S07]  /*0570*/  VIADD R75, R75, 0x20 ;  /* 0x000000204b4b7836 */ /* 0x000fce0000000000 */
.L_x_8:
[----:B------:R-:W2:Y:S01]  /*0580*/  LDC.64 R46, c[0x0][0x388] ;  /* 0x0000e200ff2e7b82 */ /* 0x000ea20000000a00 */
[----:B0-----:R-:W-:Y:S01]  /*0590*/  UIMAD UR4, UR5, UR5, URZ ;  /* 0x00000005050472a4 */ /* 0x001fe2000f8e02ff */
[----:B------:R-:W-:-:S05]  /*05a0*/  VIADD R26, R75, 0xffffffe0 ;  /* 0xffffffe04b1a7836 */ /* 0x000fca0000000000 */
[----:B------:R-:W-:-:S04]  /*05b0*/  IADD3 R49, P1, PT, R26, UR4, RZ ;  /* 0x000000041a317c10 */ /* 0x000fc8000ff3e0ff */
[----:B------:R-:W-:Y:S02]  /*05c0*/  LEA.HI.X.SX32 R26, R26, RZ, 0x1, P1 ;  /* 0x000000ff1a1a7211 */ /* 0x000fe400008f0eff */
[----:B-1----:R-:W-:-:S04]  /*05d0*/  LEA R48, P1, R49, UR8, 0x2 ;  /* 0x0000000831307c11 */ /* 0x002fc8000f8210ff */
[----:B------:R-:W-:-:S05]  /*05e0*/  LEA.HI.X R49, R49, UR9, R26, 0x2, P1 ;  /* 0x0000000931317c11 */ /* 0x000fca00088f141a */
[----:B------:R0:W3:Y:S01]  /*05f0*/  LDG.E R91, desc[UR6][R48.64] ;  /* 0x00000006305b7981 */ /* 0x0000e2000c1e1900 */
[----:B--2---:R-:W-:-:S05]  /*0600*/  IMAD.WIDE R46, R73, 0x4, R46 ;  /* 0x00000004492e7825 */ /* 0x004fca00078e022e */
[----:B------:R-:W3:Y:S01]  /*0610*/  LDG.E R79, desc[UR6][R46.64+0xc0] ;  /* 0x0000c0062e4f7981 */ /* 0x000ee2000c1e1900 */
[----:B------:R-:W-:-:S03]  /*0620*/  VIADD R52, R75, 0xffffffe8 ;  /* 0xffffffe84b347836 */ /* 0x000fc60000000000 */
[----:B------:R-:W2:Y:S02]  /*0630*/  LDG.E R80, desc[UR6][R46.64+0xa0] ;  /* 0x0000a0062e507981 */ /* 0x000ea4000c1e1900 */
[C---:B------:R-:W-:Y:S02]  /*0640*/  IADD3 R53, P1, PT, R52.reuse, UR4, RZ ;  /* 0x0000000434357c10 */ /* 0x040fe4000ff3e0ff */
[----:B------:R-:W4:Y:S02]  /*0650*/  LDG.E R26, desc[UR6][R46.64] ;  /* 0x000000062e1a7981 */ /* 0x000f24000c1e1900 */
[----:B------:R-:W-:Y:S02]  /*0660*/  LEA.HI.X.SX32 R52, R52, RZ, 0x1, P1 ;  /* 0x000000ff34347211 */ /* 0x000fe400008f0eff */
[C---:B0-----:R-:W-:Y:S01]  /*0670*/  LEA R48, P1, R53.reuse, UR8, 0x2 ;  /* 0x0000000835307c11 */ /* 0x041fe2000f8210ff */
[----:B------:R-:W5:Y:S03]  /*0680*/  LDG.E R84, desc[UR6][R46.64+0x20] ;  /* 0x000020062e547981 */ /* 0x000f66000c1e1900 */
[----:B------:R-:W-:Y:S01]  /*0690*/  LEA.HI.X R49, R53, UR9, R52, 0x2, P1 ;  /* 0x0000000935317c11 */ /* 0x000fe200088f1434 */
[----:B------:R-:W5:Y:S04]  /*06a0*/  LDG.E R78, desc[UR6][R46.64+0xe0] ;  /* 0x0000e0062e4e7981 */ /* 0x000f68000c1e1900 */
[----:B------:R-:W5:Y:S04]  /*06b0*/  LDG.E R83, desc[UR6][R46.64+0x40] ;  /* 0x000040062e537981 */ /* 0x000f68000c1e1900 */
[----:B------:R-:W5:Y:S04]  /*06c0*/  LDG.E R89, desc[UR6][R48.64] ;  /* 0x0000000630597981 */ /* 0x000f68000c1e1900 */
[----:B------:R-:W5:Y:S04]  /*06d0*/  LDG.E R82, desc[UR6][R46.64+0x60] ;  /* 0x000060062e527981 */ /* 0x000f68000c1e1900 */
[----:B------:R0:W5:Y:S01]  /*06e0*/  LDG.E R81, desc[UR6][R46.64+0x80] ;  /* 0x000080062e517981 */ /* 0x000162000c1e1900 */
[----:B------:R-:W-:-:S05]  /*06f0*/  VIADD R52, R75, 0xfffffff0 ;  /* 0xfffffff04b347836 */ /* 0x000fca0000000000 */
[----:B------:R-:W-:-:S04]  /*0700*/  IADD3 R53, P1, PT, R52, UR4, RZ ;  /* 0x0000000434357c10 */ /* 0x000fc8000ff3e0ff */
[----:B------:R-:W-:Y:S02]  /*0710*/  LEA.HI.X.SX32 R88, R52, RZ, 0x1, P1 ;  /* 0x000000ff34587211 */ /* 0x000fe400008f0eff */
[----:B------:R-:W-:-:S04]  /*0720*/  LEA R52, P1, R53, UR8, 0x2 ;  /* 0x0000000835347c11 */ /* 0x000fc8000f8210ff */
[----:B------:R-:W-:-:S06]  /*0730*/  LEA.HI.X R53, R53, UR9, R88, 0x2, P1 ;  /* 0x0000000935357c11 */ /* 0x000fcc00088f1458 */
[----:B------:R-:W5:Y:S01]  /*0740*/  LDG.E R53, desc[UR6][R52.64] ;  /* 0x0000000634357981 */ /* 0x000f62000c1e1900 */
[----:B0-----:R-:W-:-:S05]  /*0750*/  VIADD R46, R75, 0xfffffff8 ;  /* 0xfffffff84b2e7836 */ /* 0x001fca0000000000 */
[----:B------:R-:W-:-:S04]  /*0760*/  IADD3 R47, P1, PT, R46, UR4, RZ ;  /* 0x000000042e2f7c10 */ /* 0x000fc8000ff3e0ff */
[----:B------:R-:W-:Y:S02]  /*0770*/  LEA.HI.X.SX32 R88, R46, RZ, 0x1, P1 ;  /* 0x000000ff2e587211 */ /* 0x000fe400008f0eff */
[----:B------:R-:W-:Y:S01]  /*0780*/  LEA R46, P1, R47, UR8, 0x2 ;  /* 0x000000082f2e7c11 */ /* 0x000fe2000f8210ff */
[----:B------:R-:W-:-:S03]  /*0790*/  VIADD R48, R75, 0x8 ;  /* 0x000000084b307836 */ /* 0x000fc60000000000 */
[----:B------:R-:W-:Y:S02]  /*07a0*/  LEA.HI.X R47, R47, UR9, R88, 0x2, P1 ;  /* 0x000000092f2f7c11 */ /* 0x000fe400088f1458 */
[----:B------:R-:W-:-:S03]  /*07b0*/  IADD3 R49, P1, PT, R48, UR4, RZ ;  /* 0x0000000430317c10 */ /* 0x000fc6000ff3e0ff */
[----:B------:R3:W5:Y:S01]  /*07c0*/  LDG.E R93, desc[UR6][R46.64] ;  /* 0x000000062e5d7981 */ /* 0x000762000c1e1900 */
[----:B------:R-:W-:Y:S02]  /*07d0*/  LEA.HI.X.SX32 R88, R48, RZ, 0x1, P1 ;  /* 0x000000ff30587211 */ /* 0x000fe400008f0eff */
[----:B------:R-:W-:-:S04]  /*07e0*/  LEA R48, P1, R49, UR8, 0x2 ;  /* 0x0000000831307c11 */ /* 0x000fc8000f8210ff */
[----:B------:R-:W-:-:S06]  /*07f0*/  LEA.HI.X R49, R49, UR9, R88, 0x2, P1 ;  /* 0x0000000931317c11 */ /* 0x000fcc00088f1458 */
[----:B------:R0:W5:Y:S01]  /*0800*/  LDG.E R49, desc[UR6][R48.64] ;  /* 0x0000000630317981 */ /* 0x000162000c1e1900 */
[C---:B---3--:R-:W-:Y:S01]  /*0810*/  FADD R46, R91.reuse, R79 ;  /* 0x0000004f5b2e7221 */ /* 0x048fe20000000000 */
[----:B--2---:R-:W-:-:S04]  /*0820*/  FADD R47, R91, R80 ;  /* 0x000000505b2f7221 */ /* 0x004fc80000000000 */
[----:B------:R-:W-:Y:S01]  /*0830*/  FMNMX R9, R46, R9, PT ;  /* 0x000000092e097209 */ /* 0x000fe20003800000 */
[----:B------:R-:W-:Y:S01]  /*0840*/  VIADD R46, R75, 0x10 ;  /* 0x000000104b2e7836 */ /* 0x000fe20000000000 */
[----:B------:R-:W-:-:S04]  /*0850*/  FMNMX R10, R47, R10, PT ;  /* 0x0000000a2f0a7209 */ /* 0x000fc80003800000 */
[----:B------:R-:W-:Y:S01]  /*0860*/  IADD3 R47, P1, PT, R46, UR4, RZ ;  /* 0x000000042e2f7c10 */ /* 0x000fe2000ff3e0ff */
[----:B----4-:R-:W-:-:S03]  /*0870*/  FADD R52, R91, R26 ;  /* 0x0000001a5b347221 */ /* 0x010fc60000000000 */
[----:B0-----:R-:W-:Y:S02]  /*0880*/  LEA.HI.X.SX32 R48, R46, RZ, 0x1, P1 ;  /* 0x000000ff2e307211 */ /* 0x001fe400008f0eff */
[----:B------:R-:W-:Y:S02]  /*0890*/  LEA R46, P1, R47, UR8, 0x2 ;  /* 0x000000082f2e7c11 */ /* 0x000fe4000f8210ff */
[----:B------:R-:W-:Y:S01]  /*08a0*/  FMNMX R15, R52, R15, PT ;  /* 0x0000000f340f7209 */ /* 0x000fe20003800000 */
[----:B-----5:R-:W-:Y:S01]  /*08b0*/  FADD R52, R91, R84 ;  /* 0x000000545b347221 */ /* 0x020fe20000000000 */
[----:B------:R-:W-:Y:S01]  /*08c0*/  LEA.HI.X R47, R47, UR9, R48, 0x2, P1 ;  /* 0x000000092f2f7c11 */ /* 0x000fe200088f1430 */
[----:B------:R-:W-:-:S03]  /*08d0*/  FADD R48, R91, R78 ;  /* 0x0000004e5b307221 */ /* 0x000fc60000000000 */
[----:B------:R-:W-:Y:S01]  /*08e0*/  FMNMX R14, R52, R14, PT ;  /* 0x0000000e340e7209 */ /* 0x000fe20003800000 */
[----:B------:R-:W-:Y:S01]  /*08f0*/  FADD R52, R91, R83 ;  /* 0x000000535b347221 */ /* 0x000fe20000000000 */
[----:B------:R-:W-:Y:S01]  /*0900*/  FMNMX R8, R48, R8, PT ;  /* 0x0000000830087209 */ /* 0x000fe20003800000 */
        /* <DEDUP_REMOVED lines=8> */
[C---:B------:R-:W-:Y:S01]  /*0990*/  FADD R48, R89.reuse, R83 ;  /* 0x0000005359307221 */ /* 0x040fe20000000000 */
[----:B------:R0:W2:Y:S04]  /*09a0*/  LDG.E R91, desc[UR6][R46.64] ;  /* 0x000000062e5b7981 */ /* 0x0000a8000c1e1900 */
[----:B------:R-:W-:Y:S01]  /*09b0*/  FMNMX R5, R48, R5, PT ;  /* 0x0000000530057209 */ /* 0x000fe20003800000 */
[C---:B------:R-:W-:Y:S01]  /*09c0*/  FADD R48, R89.reuse, R82 ;  /* 0x0000005259307221 */ /* 0x040fe20000000000 */
[----:B0-----:R-:W-:-:S04]  /*09d0*/  FADD R47, R89, R80 ;  /* 0x00000050592f7221 */ /* 0x001fc80000000000 */
[----:B------:R-:W-:Y:S02]  /*09e0*/  FMNMX R4, R48, R4, PT ;  /* 0x0000000430047209 */ /* 0x000fe40003800000 */
[----:B------:R-:W-:Y:S01]  /*09f0*/  FMNMX R2, R47, R2, PT ;  /* 0x000000022f027209 */ /* 0x000fe20003800000 */
[C---:B------:R-:W-:Y:S01]  /*0a00*/  FADD R47, R89.reuse, R79 ;  /* 0x0000004f592f7221 */ /* 0x040fe20000000000 */
[----:B------:R-:W-:-:S04]  /*0a10*/  FADD R48, R89, R81 ;  /* 0x0000005159307221 */ /* 0x000fc80000000000 */
[----:B------:R-:W-:Y:S02]  /*0a20*/  FMNMX R0, R47, R0, PT ;  /* 0x000000002f007209 */ /* 0x000fe40003800000 */
[C---:B------:R-:W-:Y:S02]  /*0a30*/  IADD3 R47, P1, PT, R75.reuse, UR4, RZ ;  /* 0x000000044b2f7c10 */ /* 0x040fe4000ff3e0ff */
[----:B------:R-:W-:Y:S02]  /*0a40*/  FMNMX R3, R48, R3, PT ;  /* 0x0000000330037209 */ /* 0x000fe40003800000 */
[----:B------:R-:W-:Y:S02]  /*0a50*/  LEA.HI.X.SX32 R48, R75, RZ, 0x1, P1 ;  /* 0x000000ff4b307211 */ /* 0x000fe400008f0eff */
[----:B------:R-:W-:-:S04]  /*0a60*/  LEA R46, P1, R47, UR8, 0x2 ;  /* 0x000000082f2e7c11 */ /* 0x000fc8000f8210ff */
[----:B------:R-:W-:Y:S01]  /*0a70*/  LEA.HI.X R47, R47, UR9, R48, 0x2, P1 ;  /* 0x000000092f2f7c11 */ /* 0x000fe200088f1430 */
[----:B------:R-:W-:-:S04]  /*0a80*/  FADD R48, R89, R78 ;  /* 0x0000004e59307221 */ /* 0x000fc80000000000 */
[----:B------:R0:W3:Y:S01]  /*0a90*/  LDG.E R89, desc[UR6][R46.64] ;  /* 0x000000062e597981 */ /* 0x0000e2000c1e1900 */
[----:B------:R-:W-:Y:S01]  /*0aa0*/  FMNMX R29, R48, R29, PT ;  /* 0x0000001d301d7209 */ /* 0x000fe20003800000 */
[----:B------:R-:W-:-:S05]  /*0ab0*/  FADD R48, R53, R26 ;  /* 0x0000001a35307221 */ /* 0x000fca0000000000 */
[----:B------:R-:W-:Y:S01]  /*0ac0*/  FMNMX R58, R48, R58, PT ;  /* 0x0000003a303a7209 */ /* 0x000fe20003800000 */
[----:B------:R-:W-:-:S05]  /*0ad0*/  FADD R48, R53, R84 ;  /* 0x0000005435307221 */ /* 0x000fca0000000000 */
[----:B------:R-:W-:Y:S01]  /*0ae0*/  FMNMX R57, R48, R57, PT ;  /* 0x0000003930397209 */ /* 0x000fe20003800000 */
[C---:B------:R-:W-:Y:S01]  /*0af0*/  FADD R48, R53.reuse, R83 ;  /* 0x0000005335307221 */ /* 0x040fe20000000000 */
[C---:B0-----:R-:W-:Y:S01]  /*0b00*/  FADD R46, R53.reuse, R80 ;  /* 0x00000050352e7221 */ /* 0x041fe20000000000 */
[----:B------:R-:W-:-:S03]  /*0b10*/  FADD R47, R53, R79 ;  /* 0x0000004f352f7221 */ /* 0x000fc60000000000 */
[----:B------:R-:W-:Y:S01]  /*0b20*/  FMNMX R56, R48, R56, PT ;  /* 0x0000003830387209 */ /* 0x000fe20003800000 */
[----:B------:R-:W-:Y:S01]  /*0b30*/  FADD R48, R53, R82 ;  /* 0x0000005235307221 */ /* 0x000fe20000000000 */
[----:B------:R-:W-:Y:S01]  /*0b40*/  FMNMX R51, R46, R51, PT ;  /* 0x000000332e337209 */ /* 0x000fe20003800000 */
[----:B------:R-:W-:Y:S01]  /*0b50*/  VIADD R46, R75, 0x18 ;  /* 0x000000184b2e7836 */ /* 0x000fe20000000000 */
[----:B------:R-:W-:Y:S02]  /*0b60*/  FMNMX R50, R47, R50, PT ;  /* 0x000000322f327209 */ /* 0x000fe40003800000 */
[----:B------:R-:W-:Y:S01]  /*0b70*/  FMNMX R55, R48, R55, PT ;  /* 0x0000003730377209 */ /* 0x000fe20003800000 */
[----:B------:R-:W-:Y:S01]  /*0b80*/  FADD R48, R53, R81 ;  /* 0x0000005135307221 */ /* 0x000fe20000000000 */
[----:B------:R-:W-:-:S04]  /*0b90*/  IADD3 R47, P1, PT, R46, UR4, RZ ;  /* 0x000000042e2f7c10 */ /* 0x000fc8000ff3e0ff */
[----:B------:R-:W-:Y:S02]  /*0ba0*/  FMNMX R54, R48, R54, PT ;  /* 0x0000003630367209 */ /* 0x000fe40003800000 */
[----:B------:R-:W-:Y:S02]  /*0bb0*/  LEA.HI.X.SX32 R48, R46, RZ, 0x1, P1 ;  /* 0x000000ff2e307211 */ /* 0x000fe400008f0eff */
[----:B------:R-:W-:-:S04]  /*0bc0*/  LEA R46, P1, R47, UR8, 0x2 ;  /* 0x000000082f2e7c11 */ /* 0x000fc8000f8210ff */
[----:B------:R-:W-:-:S06]  /*0bd0*/  LEA.HI.X R47, R47, UR9, R48, 0x2, P1 ;  /* 0x000000092f2f7c11 */ /* 0x000fcc00088f1430 */
[----:B------:R0:W4:Y:S01]  /*0be0*/  LDG.E R47, desc[UR6][R46.64] ;  /* 0x000000062e2f7981 */ /* 0x000122000c1e1900 */
[----:B------:R-:W-:Y:S01]  /*0bf0*/  FADD R48, R53, R78 ;  /* 0x0000004e35307221 */ /* 0x000fe20000000000 */
[C---:B------:R-:W-:Y:S01]  /*0c00*/  FADD R53, R93.reuse, R26 ;  /* 0x0000001a5d357221 */ /* 0x040fe20000000000 */
[----:B0-----:R-:W-:-:S04]  /*0c10*/  FADD R46, R93, R80 ;  /* 0x000000505d2e7221 */ /* 0x001fc80000000000 */
[----:B------:R-:W-:Y:S01]  /*0c20*/  FMNMX R42, R53, R42, PT ;  /* 0x0000002a352a7209 */ /* 0x000fe20003800000 */
[C---:B------:R-:W-:Y:S01]  /*0c30*/  FADD R53, R93.reuse, R83 ;  /* 0x000000535d357221 */ /* 0x040fe20000000000 */
        /* <DEDUP_REMOVED lines=9> */
[----:B------:R-:W-:Y:S01]  /*0cd0*/  FADD R46, R49, R82 ;  /* 0x00000052312e7221 */ /* 0x000fe20000000000 */
[----:B------:R-:W-:Y:S01]  /*0ce0*/  FMNMX R43, R48, R43, PT ;  /* 0x0000002b302b7209 */ /* 0x000fe20003800000 */
[----:B------:R-:W-:Y:S01]  /*0cf0*/  FADD R48, R93, R84 ;  /* 0x000000545d307221 */ /* 0x000fe20000000000 */
[----:B------:R-:W-:Y:S01]  /*0d00*/  FMNMX R36, R53, R36, PT ;  /* 0x0000002435247209 */ /* 0x000fe20003800000 */
[C---:B------:R-:W-:Y:S01]  /*0d10*/  FADD R53, R49.reuse, R26 ;  /* 0x0000001a31357221 */ /* 0x040fe20000000000 */
[----:B------:R-:W-:Y:S01]  /*0d20*/  FMNMX R23, R46, R23, PT ;  /* 0x000000172e177209 */ /* 0x000fe20003800000 */
[----:B------:R-:W-:Y:S01]  /*0d30*/  FADD R46, R49, R80 ;  /* 0x00000050312e7221 */ /* 0x000fe20000000000 */
[----:B------:R-:W-:Y:S01]  /*0d40*/  FMNMX R41, R48, R41, PT ;  /* 0x0000002930297209 */ /* 0x000fe20003800000 */
[----:B------:R-:W-:Y:S01]  /*0d50*/  FADD R48, R93, R82 ;  /* 0x000000525d307221 */ /* 0x000fe20000000000 */
[----:B------:R-:W-:Y:S01]  /*0d60*/  FMNMX R34, R53, R34, PT ;  /* 0x0000002235227209 */ /* 0x000fe20003800000 */
[----:B------:R-:W-:Y:S01]  /*0d70*/  FADD R53, R49, R83 ;  /* 0x0000005331357221 */ /* 0x000fe20000000000 */
[----:B------:R-:W-:-:S02]  /*0d80*/  FMNMX R85, R46, R85, PT ;  /* 0x000000552e557209 */ /* 0x000fc40003800000 */
[----:B------:R-:W-:Y:S01]  /*0d90*/  FMNMX R39, R48, R39, PT ;  /* 0x0000002730277209 */ /* 0x000fe20003800000 */
[----:B------:R-:W-:Y:S01]  /*0da0*/  FADD R48, R49, R79 ;  /* 0x0000004f31307221 */ /* 0x000fe20000000000 */
[----:B------:R-:W-:Y:S01]  /*0db0*/  FMNMX R24, R53, R24, PT ;  /* 0x0000001835187209 */ /* 0x000fe20003800000 */
[C---:B------:R-:W-:Y:S01]  /*0dc0*/  FADD R53, R49.reuse, R81 ;  /* 0x0000005131357221 */ /* 0x040fe20000000000 */
[----:B------:R-:W-:-:S05]  /*0dd0*/  FADD R49, R49, R78 ;  /* 0x0000004e31317221 */ /* 0x000fca0000000000 */
[----:B------:R-:W-:Y:S01]  /*0de0*/  FMNMX R20, R49, R20, PT ;  /* 0x0000001431147209 */ /* 0x000fe20003800000 */
[----:B------:R-:W-:Y:S01]  /*0df0*/  VIADD R66, R66, 0x1 ;  /* 0x0000000142427836 */ /* 0x000fe20000000000 */
[----:B------:R-:W-:Y:S02]  /*0e00*/  FMNMX R21, R48, R21, PT ;  /* 0x0000001530157209 */ /* 0x000fe40003800000 */
[----:B------:R-:W-:Y:S02]  /*0e10*/  FMNMX R22, R53, R22, PT ;  /* 0x0000001635167209 */ /* 0x000fe40003800000 */
[----:B------:R-:W-:Y:S02]  /*0e20*/  ISETP.NE.AND P1, PT, R66, RZ, PT ;  /* 0x000000ff4200720c */ /* 0x000fe40003f25270 */
[----:B------:R-:W-:Y:S01]  /*0e30*/  FMNMX R11, R52, R11, PT ;  /* 0x0000000b340b7209 */ /* 0x000fe20003800000 */
[----:B------:R-:W-:Y:S02]  /*0e40*/  VIADD R73, R73, UR5 ;  /* 0x0000000549497c36 */ /* 0x000fe40008000000 */
[----:B------:R-:W-:-:S02]  /*0e50*/  VIADD R75, R75, UR5 ;  /* 0x000000054b4b7c36 */ /* 0x000fc40008000000 */
[----:B--2---:R-:W-:-:S05]  /*0e60*/  FADD R46, R91, R26 ;  /* 0x0000001a5b2e7221 */ /* 0x004fca0000000000 */
[----:B------:R-:W-:Y:S01]  /*0e70*/  FMNMX R19, R46, R19, PT ;  /* 0x000000132e137209 */ /* 0x000fe20003800000 */
[C---:B------:R-:W-:Y:S01]  /*0e80*/  FADD R46, R91.reuse, R84 ;  /* 0x000000545b2e7221 */ /* 0x040fe20000000000 */
[----:B------:R-:W-:-:S04]  /*0e90*/  FADD R49, R91, R83 ;  /* 0x000000535b317221 */ /* 0x000fc80000000000 */
        /* <DEDUP_REMOVED lines=8> */
[----:B------:R-:W-:Y:S02]  /*0f20*/  FMNMX R63, R46, R63, PT ;  /* 0x0000003f2e3f7209 */ /* 0x000fe40003800000 */
[----:B------:R-:W-:Y:S01]  /*0f30*/  FMNMX R64, R49, R64, PT ;  /* 0x0000004031407209 */ /* 0x000fe20003800000 */
[C---:B---3--:R-:W-:Y:S01]  /*0f40*/  FADD R46, R89.reuse, R26 ;  /* 0x0000001a592e7221 */ /* 0x048fe20000000000 */
[----:B------:R-:W-:-:S04]  /*0f50*/  FADD R49, R89, R83 ;  /* 0x0000005359317221 */ /* 0x000fc80000000000 */
[----:B------:R-:W-:Y:S01]  /*0f60*/  FMNMX R65, R46, R65, PT ;  /* 0x000000412e417209 */ /* 0x000fe20003800000 */
[----:B------:R-:W-:Y:S01]  /*0f70*/  FADD R46, R89, R84 ;  /* 0x00000054592e7221 */ /* 0x000fe20000000000 */
[----:B------:R-:W-:Y:S01]  /*0f80*/  FMNMX R32, R49, R32, PT ;  /* 0x0000002031207209 */ /* 0x000fe20003800000 */
[----:B------:R-:W-:-:S03]  /*0f90*/  FADD R49, R89, R81 ;  /* 0x0000005159317221 */ /* 0x000fc60000000000 */
[----:B------:R-:W-:Y:S01]  /*0fa0*/  FMNMX R33, R46, R33, PT ;  /* 0x000000212e217209 */ /* 0x000fe20003800000 */
[----:B------:R-:W-:Y:S01]  /*0fb0*/  FADD R46, R89, R82 ;  /* 0x00000052592e7221 */ /* 0x000fe20000000000 */
[----:B------:R-:W-:Y:S01]  /*0fc0*/  FADD R48, R91, R78 ;  /* 0x0000004e5b307221 */ /* 0x000fe20000000000 */
[----:B------:R-:W-:Y:S01]  /*0fd0*/  FMNMX R30, R49, R30, PT ;  /* 0x0000001e311e7209 */ /* 0x000fe20003800000 */
[C---:B------:R-:W-:Y:S01]  /*0fe0*/  FADD R49, R89.reuse, R80 ;  /* 0x0000005059317221 */ /* 0x040fe20000000000 */
[C---:B------:R-:W-:Y:S01]  /*0ff0*/  FADD R53, R89.reuse, R79 ;  /* 0x0000004f59357221 */ /* 0x040fe20000000000 */
[----:B------:R-:W-:Y:S01]  /*1000*/  FMNMX R31, R46, R31, PT ;  /* 0x0000001f2e1f7209 */ /* 0x000fe20003800000 */
[----:B------:R-:W-:Y:S01]  /*1010*/  FADD R46, R89, R78 ;  /* 0x0000004e592e7221 */ /* 0x000fe20000000000 */
[----:B------:R-:W-:Y:S02]  /*1020*/  FMNMX R87, R48, R87, PT ;  /* 0x0000005730577209 */ /* 0x000fe40003800000 */
[----:B------:R-:W-:-:S02]  /*1030*/  FMNMX R86, R49, R86, PT ;  /* 0x0000005631567209 */ /* 0x000fc40003800000 */
[----:B------:R-:W-:Y:S02]  /*1040*/  FMNMX R28, R53, R28, PT ;  /* 0x0000001c351c7209 */ /* 0x000fe40003800000 */
[----:B------:R-:W-:Y:S01]  /*1050*/  FMNMX R27, R46, R27, PT ;  /* 0x0000001b2e1b7209 */ /* 0x000fe20003800000 */
[C---:B----4-:R-:W-:Y:S01]  /*1060*/  FADD R48, R47.reuse, R81 ;  /* 0x000000512f307221 */ /* 0x050fe20000000000 */
[C---:B------:R-:W-:Y:S01]  /*1070*/  FADD R26, R47.reuse, R26 ;  /* 0x0000001a2f1a7221 */ /* 0x040fe20000000000 */
[C---:B------:R-:W-:Y:S01]  /*1080*/  FADD R49, R47.reuse, R84 ;  /* 0x000000542f317221 */ /* 0x040fe20000000000 */
[C---:B------:R-:W-:Y:S01]  /*1090*/  FADD R46, R47.reuse, R83 ;  /* 0x000000532f2e7221 */ /* 0x040fe20000000000 */
[C---:B------:R-:W-:Y:S01]  /*10a0*/  FADD R53, R47.reuse, R82 ;  /* 0x000000522f357221 */ /* 0x040fe20000000000 */
[C---:B------:R-:W-:Y:S01]  /*10b0*/  FADD R81, R47.reuse, R80 ;  /* 0x000000502f517221 */ /* 0x040fe20000000000 */
[C---:B------:R-:W-:Y:S01]  /*10c0*/  FADD R52, R47.reuse, R79 ;  /* 0x0000004f2f347221 */ /* 0x040fe20000000000 */
[----:B------:R-:W-:Y:S01]  /*10d0*/  FADD R47, R47, R78 ;  /* 0x0000004e2f2f7221 */ /* 0x000fe20000000000 */
[----:B------:R-:W-:-:S02]  /*10e0*/  FMNMX R77, R26, R77, PT ;  /* 0x0000004d1a4d7209 */ /* 0x000fc40003800000 */
[----:B------:R-:W-:Y:S02]  /*10f0*/  FMNMX R76, R49, R76, PT ;  /* 0x0000004c314c7209 */ /* 0x000fe40003800000 */
[----:B------:R-:W-:Y:S02]  /*1100*/  FMNMX R67, R46, R67, PT ;  /* 0x000000432e437209 */ /* 0x000fe40003800000 */
[----:B------:R-:W-:Y:S02]  /*1110*/  FMNMX R68, R53, R68, PT ;  /* 0x0000004435447209 */ /* 0x000fe40003800000 */
[----:B------:R-:W-:Y:S02]  /*1120*/  FMNMX R69, R48, R69, PT ;  /* 0x0000004530457209 */ /* 0x000fe40003800000 */
[----:B------:R-:W-:Y:S02]  /*1130*/  FMNMX R70, R81, R70, PT ;  /* 0x0000004651467209 */ /* 0x000fe40003800000 */
[----:B------:R-:W-:-:S02]  /*1140*/  FMNMX R71, R52, R71, PT ;  /* 0x0000004734477209 */ /* 0x000fc40003800000 */
[----:B------:R-:W-:Y:S01]  /*1150*/  FMNMX R72, R47, R72, PT ;  /* 0x000000482f487209 */ /* 0x000fe20003800000 */
[----:B------:R-:W-:Y:S06]  /*1160*/  @P1 BRA `(.L_x_8) ;  /* 0xfffffff400041947 */ /* 0x000fec000383ffff */
.L_x_7:
[----:B------:R-:W0:Y:S01]  /*1170*/  LDCU.64 UR10, c[0x0][0x380] ;  /* 0x00007000ff0a77ac */ /* 0x000e220008000a00 */
[C---:B------:R-:W-:Y:S01]  /*1180*/  VIADD R66, R18.reuse, 0x10 ;  /* 0x0000001012427836 */ /* 0x040fe20000000000 */
[C---:B------:R-:W-:Y:S01]  /*1190*/  VIMNMX R47, PT, PT, R17.reuse, R74, !PT ;  /* 0x0000004a112f7248 */ /* 0x040fe20007fe0100 */
[C---:B------:R-:W-:Y:S02]  /*11a0*/  VIADD R73, R17.reuse, 0x8 ;  /* 0x0000000811497836 */ /* 0x040fe40000000000 */
[C---:B------:R-:W-:Y:S01]  /*11b0*/  IMAD R53, R17.reuse, R16, RZ ;  /* 0x0000001011357224 */ /* 0x040fe200078e02ff */
[----:B------:R-:W-:Y:S01]  /*11c0*/  VIMNMX R49, PT, PT, R17, R66, !PT ;  /* 0x0000004211317248 */ /* 0x000fe20007fe0100 */
[C---:B------:R-:W-:Y:S01]  /*11d0*/  VIADD R26, R18.reuse, 0x20 ;  /* 0x00000020121a7836 */ /* 0x040fe20000000000 */
[-C--:B------:R-:W-:Y:S01]  /*11e0*/  ISETP.GE.AND P5, PT, R47, R16.reuse, PT ;  /* 0x000000102f00720c */ /* 0x080fe20003fa6270 */
[C---:B------:R-:W-:Y:S01]  /*11f0*/  @!P0 IMAD.IADD R47, R18.reuse, 0x1, R53 ;  /* 0x00000001122f8824 */ /* 0x040fe200078e0235 */
[----:B------:R-:W-:Y:S01]  /*1200*/  ISETP.GE.AND P6, PT, R49, R16, PT ;  /* 0x000000103100720c */ /* 0x000fe20003fc6270 */
[C---:B------:R-:W-:Y:S01]  /*1210*/  VIADD R80, R18.reuse, 0x28 ;  /* 0x0000002812507836 */ /* 0x040fe20000000000 */
[C---:B------:R-:W-:Y:S01]  /*1220*/  VIMNMX R49, PT, PT, R18.reuse, R73, !PT ;  /* 0x0000004912317248 */ /* 0x040fe20007fe0100 */
[----:B------:R-:W-:Y:S01]  /*1230*/  @!P0 IMAD.WIDE R46, R47, 0x4, R44 ;  /* 0x000000042f2e8825 */ /* 0x000fe200078e022c */
[----:B------:R-:W-:-:S02]  /*1240*/  IADD3 R48, P2, PT, R18, R53, RZ ;  /* 0x0000003512307210 */ /* 0x000fc40007f5e0ff */
[----:B------:R-:W-:Y:S01]  /*1250*/  ISETP.GE.AND P1, PT, R49, R16, PT ;  /* 0x000000103100720c */ /* 0x000fe20003f26270 */
[C---:B------:R-:W-:Y:S01]  /*1260*/  VIADD R52, R18.reuse, 0x18 ;  /* 0x0000001812347836 */ /* 0x040fe20000000000 */
[----:B------:R-:W-:Y:S01]  /*1270*/  VIMNMX R45, PT, PT, R17, R26, !PT ;  /* 0x0000001a112d7248 */ /* 0x000fe20007fe0100 */
[----:B------:R-:W-:Y:S01]  /*1280*/  VIADD R78, R18, 0x30 ;  /* 0x00000030124e7836 */ /* 0x000fe20000000000 */
[----:B------:R-:W-:Y:S01]  /*1290*/  LEA.HI.X.SX32 R49, R53, RZ, 0x1, P2 ;  /* 0x000000ff35317211 */ /* 0x000fe200010f0eff */
[----:B------:R1:W-:Y:S01]  /*12a0*/  @!P0 STG.E desc[UR6][R46.64], R15 ;  /* 0x0000000f2e008986 */ /* 0x0003e2000c101906 */
[----:B0-----:R-:W-:Y:S01]  /*12b0*/  LEA R44, P2, R48, UR10, 0x2 ;  /* 0x0000000a302c7c11 */ /* 0x001fe2000f8410ff */
[----:B------:R-:W-:Y:S01]  /*12c0*/  VIADD R82, R18, 0x38 ;  /* 0x0000003812527836 */ /* 0x000fe20000000000 */
[----:B------:R-:W-:Y:S02]  /*12d0*/  ISETP.GE.AND P4, PT, R45, R16, PT ;  /* 0x000000102d00720c */ /* 0x000fe40003f86270 */
[----:B------:R-:W-:-:S02]  /*12e0*/  LEA.HI.X R45, R48, UR11, R49, 0x2, P2 ;  /* 0x0000000b302d7c11 */ /* 0x000fc400090f1431 */
[C---:B------:R-:W-:Y:S02]  /*12f0*/  VIMNMX R49, PT, PT, R17.reuse, R80, !PT ;  /* 0x0000005011317248 */ /* 0x040fe40007fe0100 */
[----:B------:R-:W-:Y:S01]  /*1300*/  VIMNMX R75, PT, PT, R17, R52, !PT ;  /* 0x00000034114b7248 */ /* 0x000fe20007fe0100 */
[----:B------:R0:W-:Y:S01]  /*1310*/  @!P6 STG.E desc[UR6][R44.64+0x40], R13 ;  /* 0x0000400d2c00e986 */ /* 0x0001e2000c101906 */
[-C--:B------:R-:W-:Y:S01]  /*1320*/  ISETP.GE.AND P0, PT, R49, R16.reuse, PT ;  /* 0x000000103100720c */ /* 0x080fe20003f06270 */
[----:B-1----:R-:W-:Y:S01]  /*1330*/  VIADD R15, R17, 0x10 ;  /* 0x00000010110f7836 */ /* 0x002fe20000000000 */
[----:B------:R-:W1:Y:S01]  /*1340*/  @!P1 LDC.64 R48, c[0x0][0x380] ;  /* 0x0000e000ff309b82 */ /* 0x000e620000000a00 */
[----:B------:R-:W-:Y:S01]  /*1350*/  ISETP.GE.AND P3, PT, R75, R16, PT ;  /* 0x000000104b00720c */ /* 0x000fe20003f66270 */
[----:B------:R2:W-:Y:S01]  /*1360*/  @!P5 STG.E desc[UR6][R44.64+0x20], R14 ;  /* 0x0000200e2c00d986 */ /* 0x0005e2000c101906 */
[----:B------:R-:W-:Y:S01]  /*1370*/  VIMNMX R75, PT, PT, R17, R78, !PT ;  /* 0x0000004e114b7248 */ /* 0x000fe20007fe0100 */
[----:B------:R-:W-:Y:S01]  /*1380*/  IMAD R47, R16, 0x8, R53 ;  /* 0x00000008102f7824 */ /* 0x000fe200078e0235 */
[----:B------:R-:W-:Y:S01]  /*1390*/  VIMNMX R79, PT, PT, R74, R73, !PT ;  /* 0x000000494a4f7248 */ /* 0x000fe20007fe0100 */
[----:B------:R3:W-:Y:S01]  /*13a0*/  @!P4 STG.E desc[UR6][R44.64+0x80], R11 ;  /* 0x0000800b2c00c986 */ /* 0x0007e2000c101906 */
[----:B------:R-:W-:-:S02]  /*13b0*/  ISETP.GE.AND P2, PT, R75, R16, PT ;  /* 0x000000104b00720c */ /* 0x000fc40003f46270 */
[----:B------:R-:W-:Y:S01]  /*13c0*/  VIMNMX R75, PT, PT, R17, R82, !PT ;  /* 0x00000052114b7248 */ /* 0x000fe20007fe0100 */
[C---:B0-----:R-:W-:Y:S01]  /*13d0*/  @!P1 IMAD.IADD R13, R18.reuse, 0x1, R47 ;  /* 0x00000001120d9824 */ /* 0x041fe200078e022f */
[-C--:B------:R-:W-:Y:S01]  /*13e0*/  ISETP.GE.AND P6, PT, R79, R16.reuse, PT ;  /* 0x000000104f00720c */ /* 0x080fe20003fc6270 */
[----:B------:R-:W-:Y:S01]  /*13f0*/  @!P0 STG.E desc[UR6][R44.64+0xa0], R10 ;  /* 0x0000a00a2c008986 */ /* 0x000fe2000c101906 */
[----:B------:R-:W-:Y:S02]  /*1400*/  VIMNMX R79, PT, PT, R18, R15, !PT ;  /* 0x0000000f124f7248 */ /* 0x000fe40007fe0100 */
[-C--:B------:R-:W-:Y:S01]  /*1410*/  ISETP.GE.AND P5, PT, R75, R16.reuse, PT ;  /* 0x000000104b00720c */ /* 0x080fe20003fa6270 */
[----:B------:R0:W-:Y:S01]  /*1420*/  @!P3 STG.E desc[UR6][R44.64+0x60], R12 ;  /* 0x0000600c2c00b986 */ /* 0x0001e2000c101906 */
[----:B------:R-:W-:Y:S02]  /*1430*/  ISETP.GE.AND P0, PT, R79, R16, PT ;  /* 0x000000104f00720c */ /* 0x000fe40003f06270 */
[----:B------:R-:W-:Y:S01]  /*1440*/  VIMNMX R75, PT, PT, R66, R73, !PT ;  /* 0x00000049424b7248 */ /* 0x000fe20007fe0100 */
[----:B------:R-:W-:Y:S01]  /*1450*/  @!P2 STG.E desc[UR6][R44.64+0xc0], R9 ;  /* 0x0000c0092c00a986 */ /* 0x000fe2000c101906 */
[----:B--2---:R-:W-:-:S02]  /*1460*/  IADD3 R14, P2, PT, R18, R47, RZ ;  /* 0x0000002f120e7210 */ /* 0x004fc40007f5e0ff */
[----:B------:R-:W-:Y:S01]  /*1470*/  ISETP.GE.AND P3, PT, R75, R16, PT ;  /* 0x000000104b00720c */ /* 0x000fe20003f66270 */
[----:B-1----:R-:W-:Y:S01]  /*1480*/  @!P1 IMAD.WIDE R48, R13, 0x4, R48 ;  /* 0x000000040d309825 */ /* 0x002fe200078e0230 */
[----:B------:R-:W-:Y:S02]  /*1490*/  LEA.HI.X.SX32 R13, R47, RZ, 0x1, P2 ;  /* 0x000000ff2f0d7211 */ /* 0x000fe400010f0eff */
[-C--:B---3--:R-:W-:Y:S01]  /*14a0*/  VIMNMX R11, PT, PT, R80, R73.reuse, !PT ;  /* 0x00000049500b7248 */ /* 0x088fe20007fe0100 */
[----:B------:R1:W-:Y:S01]  /*14b0*/  @!P5 STG.E desc[UR6][R44.64+0xe0], R8 ;  /* 0x0000e0082c00d986 */ /* 0x0003e2000c101906 */
[----:B0-----:R-:W-:Y:S02]  /*14c0*/  LEA R12, P2, R14, UR10, 0x2 ;  /* 0x0000000a0e0c7c11 */ /* 0x001fe4000f8410ff */
[----:B------:R-:W-:Y:S01]  /*14d0*/  VIMNMX R75, PT, PT, R52, R73, !PT ;  /* 0x00000049344b7248 */ /* 0x000fe20007fe0100 */
[----:B------:R0:W-:Y:S01]  /*14e0*/  @!P1 STG.E desc[UR6][R48.64], R7 ;  /* 0x0000000730009986 */ /* 0x0001e2000c101906 */
[----:B------:R-:W-:-:S02]  /*14f0*/  LEA.HI.X R13, R14, UR11, R13, 0x2, P2 ;  /* 0x0000000b0e0d7c11 */ /* 0x000fc400090f140d */
[-C--:B------:R-:W-:Y:S02]  /*1500*/  ISETP.GE.AND P2, PT, R11, R16.reuse, PT ;  /* 0x000000100b00720c */ /* 0x080fe40003f46270 */
[----:B------:R-:W-:Y:S01]  /*1510*/  VIMNMX R11, PT, PT, R74, R15, !PT ;  /* 0x0000000f4a0b7248 */ /* 0x000fe20007fe0100 */
[----:B------:R2:W-:Y:S01]  /*1520*/  @!P3 STG.E desc[UR6][R12.64+0x40], R5 ;  /* 0x000040050c00b986 */ /* 0x0005e2000c101906 */
[-C--:B------:R-:W-:Y:S01]  /*1530*/  ISETP.GE.AND P4, PT, R75, R16.reuse, PT ;  /* 0x000000104b00720c */ /* 0x080fe20003f86270 */
[----:B-1----:R-:W1:Y:S01]  /*1540*/  @!P0 LDC.64 R8, c[0x0][0x380] ;  /* 0x0000e000ff088b82 */ /* 0x002e620000000a00 */
[-C--:B------:R-:W-:Y:S01]  /*1550*/  VIMNMX R75, PT, PT, R26, R73.reuse, !PT ;  /* 0x000000491a4b7248 */ /* 0x080fe20007fe0100 */
[----:B------:R3:W-:Y:S01]  /*1560*/  @!P6 STG.E desc[UR6][R12.64+0x20], R6 ;  /* 0x000020060c00e986 */ /* 0x0007e2000c101906 */
[-C--:B------:R-:W-:Y:S01]  /*1570*/  ISETP.GE.AND P3, PT, R11, R16.reuse, PT ;  /* 0x000000100b00720c */ /* 0x080fe20003f66270 */
[----:B------:R-:W-:Y:S01]  /*1580*/  VIADD R11, R17, 0x18 ;  /* 0x00000018110b7836 */ /* 0x000fe20000000000 */
[-C--:B------:R-:W-:Y:S01]  /*1590*/  VIMNMX R47, PT, PT, R78, R73.reuse, !PT ;  /* 0x000000494e2f7248 */ /* 0x080fe20007fe0100 */
[----:B0-----:R-:W-:Y:S01]  /*15a0*/  IMAD R7, R16, 0x10, R53 ;  /* 0x0000001010077824 */ /* 0x001fe200078e0235 */
[-C--:B------:R-:W-:Y:S01]  /*15b0*/  ISETP.GE.AND P5, PT, R75, R16.reuse, PT ;  /* 0x000000104b00720c */ /* 0x080fe20003fa6270 */
[----:B------:R-:W-:Y:S01]  /*15c0*/  @!P2 STG.E desc[UR6][R12.64+0xa0], R2 ;  /* 0x0000a0020c00a986 */ /* 0x000fe2000c101906 */
[----:B------:R-:W-:Y:S01]  /*15d0*/  VIMNMX R73, PT, PT, R82, R73, !PT ;  /* 0x0000004952497248 */ /* 0x000fe20007fe0100 */
[C---:B--2---:R-:W-:Y:S01]  /*15e0*/  @!P0 IMAD.IADD R5, R18.reuse, 0x1, R7 ;  /* 0x0000000112058824 */ /* 0x044fe200078e0207 */
[-C--:B------:R-:W-:Y:S01]  /*15f0*/  ISETP.GE.AND P1, PT, R47, R16.reuse, PT ;  /* 0x000000102f00720c */ /* 0x080fe20003f26270 */
[----:B------:R-:W-:Y:S01]  /*1600*/  @!P4 STG.E desc[UR6][R12.64+0x60], R4 ;  /* 0x000060040c00c986 */ /* 0x000fe2000c101906 */
[----:B------:R-:W-:Y:S01]  /*1610*/  VIMNMX R47, PT, PT, R18, R11, !PT ;  /* 0x0000000b122f7248 */ /* 0x000fe20007fe0100 */
[----:B------:R-:W-:Y:S01]  /*1620*/  IMAD R53, R16, 0x20, R53 ;  /* 0x0000002010357824 */ /* 0x000fe200078e0235 */
[----:B------:R-:W-:-:S02]  /*1630*/  ISETP.GE.AND P6, PT, R73, R16, PT ;  /* 0x000000104900720c */ /* 0x000fc40003fc6270 */
[-C--:B------:R-:W-:Y:S02]  /*1640*/  ISETP.GE.AND P2, PT, R47, R16.reuse, PT ;  /* 0x000000102f00720c */ /* 0x080fe40003f46270 */
[-C--:B------:R-:W-:Y:S01]  /*1650*/  VIMNMX R45, PT, PT, R66, R15.reuse, !PT ;  /* 0x0000000f422d7248 */ /* 0x080fe20007fe0100 */
[----:B------:R0:W-:Y:S03]  /*1660*/  @!P5 STG.E desc[UR6][R12.64+0x80], R3 ;  /* 0x000080030c00d986 */ /* 0x0001e6000c101906 */
[----:B------:R-:W-:Y:S01]  /*1670*/  ISETP.GE.AND P4, PT, R45, R16, PT ;  /* 0x000000102d00720c */ /* 0x000fe20003f86270 */
[----:B-1----:R-:W-:Y:S01]  /*1680*/  @!P0 IMAD.WIDE R8, R5, 0x4, R8 ;  /* 0x0000000405088825 */ /* 0x002fe200078e0208 */
[----:B------:R-:W-:Y:S01]  /*1690*/  VIMNMX R45, PT, PT, R52, R15, !PT ;  /* 0x0000000f342d7248 */ /* 0x000fe20007fe0100 */
[----:B------:R-:W-:Y:S01]  /*16a0*/  @!P1 STG.E desc[UR6][R12.64+0xc0], R0 ;  /* 0x0000c0000c009986 */ /* 0x000fe2000c101906 */
[----:B---3--:R-:W-:-:S02]  /*16b0*/  IADD3 R6, P1, PT, R18, R7, RZ ;  /* 0x0000000712067210 */ /* 0x008fc40007f3e0ff */
[-C--:B------:R-:W-:Y:S01]  /*16c0*/  ISETP.GE.AND P5, PT, R45, R16.reuse, PT ;  /* 0x000000102d00720c */ /* 0x080fe20003fa6270 */
[----:B------:R-:W-:Y:S01]  /*16d0*/  @!P6 STG.E desc[UR6][R12.64+0xe0], R29 ;  /* 0x0000e01d0c00e986 */ /* 0x000fe2000c101906 */
[-C--:B------:R-:W-:Y:S02]  /*16e0*/  VIMNMX R45, PT, PT, R26, R15.reuse, !PT ;  /* 0x0000000f1a2d7248 */ /* 0x080fe40007fe0100 */
[----:B0-----:R-:W-:Y:S01]  /*16f0*/  VIMNMX R3, PT, PT, R80, R15, !PT ;  /* 0x0000000f50037248 */ /* 0x001fe20007fe0100 */
[----:B------:R0:W-:Y:S01]  /*1700*/  @!P0 STG.E desc[UR6][R8.64], R58 ;  /* 0x0000003a08008986 */ /* 0x0001e2000c101906 */
[----:B------:R-:W-:Y:S02]  /*1710*/  LEA.HI.X.SX32 R5, R7, RZ, 0x1, P1 ;  /* 0x000000ff07057211 */ /* 0x000fe400008f0eff */
[----:B------:R-:W-:Y:S02]  /*1720*/  ISETP.GE.AND P0, PT, R3, R16, PT ;  /* 0x000000100300720c */ /* 0x000fe40003f06270 */
[----:B------:R-:W1:Y:S01]  /*1730*/  @!P2 LDC.64 R2, c[0x0][0x380] ;  /* 0x0000e000ff02ab82 */ /* 0x000e620000000a00 */
[----:B------:R-:W-:-:S02]  /*1740*/  LEA R4, P1, R6, UR10, 0x2 ;  /* 0x0000000a06047c11 */ /* 0x000fc4000f8210ff */
[-C--:B------:R-:W-:Y:S02]  /*1750*/  ISETP.GE.AND P6, PT, R45, R16.reuse, PT ;  /* 0x000000102d00720c */ /* 0x080fe40003fc6270 */
[-C--:B------:R-:W-:Y:S02]  /*1760*/  VIMNMX R45, PT, PT, R78, R15.reuse, !PT ;  /* 0x0000000f4e2d7248 */ /* 0x080fe40007fe0100 */
[----:B------:R-:W-:Y:S01]  /*1770*/  LEA.HI.X R5, R6, UR11, R5, 0x2, P1 ;  /* 0x0000000b06057c11 */ /* 0x000fe200088f1405 */
[----:B0-----:R-:W-:Y:S01]  /*1780*/  VIADD R9, R17, 0x20 ;  /* 0x0000002011097836 */ /* 0x001fe20000000000 */
[----:B------:R-:W-:Y:S02]  /*1790*/  ISETP.GE.AND P1, PT, R45, R16, PT ;  /* 0x000000102d00720c */ /* 0x000fe40003f26270 */
[----:B------:R-:W-:Y:S01]  /*17a0*/  VIMNMX R15, PT, PT, R82, R15, !PT ;  /* 0x0000000f520f7248 */ /* 0x000fe20007fe0100 */
[----:B------:R-:W-:Y:S01]  /*17b0*/  @!P3 STG.E desc[UR6][R4.64+0x20], R57 ;  /* 0x000020390400b986 */ /* 0x000fe2000c101906 */
[----:B------:R-:W-:-:S02]  /*17c0*/  VIMNMX R13, PT, PT, R74, R11, !PT ;  /* 0x0000000b4a0d7248 */ /* 0x000fc40007fe0100 */
[-C--:B------:R-:W-:Y:S01]  /*17d0*/  ISETP.GE.AND P3, PT, R15, R16.reuse, PT ;  /* 0x000000100f00720c */ /* 0x080fe20003f66270 */
[----:B------:R-:W-:Y:S01]  /*17e0*/  @!P4 STG.E desc[UR6][R4.64+0x40], R56 ;  /* 0x000040380400c986 */ /* 0x000fe2000c101906 */
[----:B------:R-:W-:Y:S02]  /*17f0*/  VIMNMX R29, PT, PT, R18, R9, !PT ;  /* 0x00000009121d7248 */ /* 0x000fe40007fe0100 */
[-C--:B------:R-:W-:Y:S01]  /*1800*/  VIMNMX R15, PT, PT, R66, R11.reuse, !PT ;  /* 0x0000000b420f7248 */ /* 0x080fe20007fe0100 */
[----:B------:R-:W-:Y:S01]  /*1810*/  @!P0 STG.E desc[UR6][R4.64+0xa0], R51 ;  /* 0x0000a03304008986 */ /* 0x000fe2000c101906 */
[-C--:B------:R-:W-:Y:S01]  /*1820*/  ISETP.GE.AND P4, PT, R13, R16.reuse, PT ;  /* 0x000000100d00720c */ /* 0x080fe20003f86270 */
[----:B------:R-:W-:Y:S01]  /*1830*/  IMAD R13, R16, 0x8, R7 ;  /* 0x00000008100d7824 */ /* 0x000fe200078e0207 */
[-C--:B------:R-:W-:Y:S01]  /*1840*/  ISETP.GE.AND P0, PT, R29, R16.reuse, PT ;  /* 0x000000101d00720c */ /* 0x080fe20003f06270 */
[----:B------:R-:W-:Y:S01]  /*1850*/  @!P5 STG.E desc[UR6][R4.64+0x60], R55 ;  /* 0x000060370400d986 */ /* 0x000fe2000c101906 */
[----:B------:R-:W-:Y:S01]  /*1860*/  ISETP.GE.AND P5, PT, R15, R16, PT ;  /* 0x000000100f00720c */ /* 0x000fe20003fa6270 */
[----:B------:R-:W-:Y:S01]  /*1870*/  @!P2 IMAD.IADD R7, R18, 0x1, R13 ;  /* 0x000000011207a824 */ /* 0x000fe200078e020d */
[----:B------:R-:W-:Y:S01]  /*1880*/  VIMNMX R15, PT, PT, R52, R11, !PT ;  /* 0x0000000b340f7248 */ /* 0x000fe20007fe0100 */
[----:B------:R-:W-:Y:S01]  /*1890*/  @!P1 STG.E desc[UR6][R4.64+0xc0], R50 ;  /* 0x0000c03204009986 */ /* 0x000fe2000c101906 */
[----:B------:R-:W-:Y:S01]  /*18a0*/  IADD3 R0, P1, PT, R18, R13, RZ ;  /* 0x0000000d12007210 */ /* 0x000fe20007f3e0ff */
[----:B-1----:R-:W-:-:S02]  /*18b0*/  @!P2 IMAD.WIDE R6, R7, 0x4, R2 ;  /* 0x000000040706a825 */ /* 0x002fc400078e0202 */
[----:B------:R-:W-:Y:S01]  /*18c0*/  @!P6 STG.E desc[UR6][R4.64+0x80], R54 ;  /* 0x000080360400e986 */ /* 0x000fe2000c101906 */
[-C--:B------:R-:W-:Y:S02]  /*18d0*/  ISETP.GE.AND P6, PT, R15, R16.reuse, PT ;  /* 0x000000100f00720c */ /* 0x080fe40003fc6270 */
[-C--:B------:R-:W-:Y:S01]  /*18e0*/  VIMNMX R15, PT, PT, R26, R11.reuse, !PT ;  /* 0x0000000b1a0f7248 */ /* 0x080fe20007fe0100 */
[----:B------:R0:W-:Y:S01]  /*18f0*/  @!P3 STG.E desc[UR6][R4.64+0xe0], R43 ;  /* 0x0000e02b0400b986 */ /* 0x0001e2000c101906 */
[----:B------:R-:W-:Y:S02]  /*1900*/  LEA.HI.X.SX32 R3, R13, RZ, 0x1, P1 ;  /* 0x000000ff0d037211 */ /* 0x000fe400008f0eff */
[----:B------:R-:W-:Y:S01]  /*1910*/  LEA R2, P3, R0, UR10, 0x2 ;  /* 0x0000000a00027c11 */ /* 0x000fe2000f8610ff */
[----:B------:R1:W-:Y:S01]  /*1920*/  @!P2 STG.E desc[UR6][R6.64], R42 ;  /* 0x0000002a0600a986 */ /* 0x0003e2000c101906 */
[----:B------:R-:W-:Y:S02]  /*1930*/  VIMNMX R13, PT, PT, R80, R11, !PT ;  /* 0x0000000b500d7248 */ /* 0x000fe40007fe0100 */
[----:B------:R-:W-:-:S02]  /*1940*/  ISETP.GE.AND P1, PT, R15, R16, PT ;  /* 0x000000100f00720c */ /* 0x000fc40003f26270 */
[----:B------:R-:W-:Y:S02]  /*1950*/  LEA.HI.X R3, R0, UR11, R3, 0x2, P3 ;  /* 0x0000000b00037c11 */ /* 0x000fe400098f1403 */
[-C--:B------:R-:W-:Y:S01]  /*1960*/  VIMNMX R15, PT, PT, R78, R11.reuse, !PT ;  /* 0x0000000b4e0f7248 */ /* 0x080fe20007fe0100 */
[----:B0-----:R-:W0:Y:S01]  /*1970*/  @!P0 LDC.64 R4, c[0x0][0x380] ;  /* 0x0000e000ff048b82 */ /* 0x001e220000000a00 */
[-C--:B------:R-:W-:Y:S01]  /*1980*/  ISETP.GE.AND P2, PT, R13, R16.reuse, PT ;  /* 0x000000100d00720c */ /* 0x080fe20003f46270 */
[----:B------:R-:W-:Y:S01]  /*1990*/  @!P4 STG.E desc[UR6][R2.64+0x20], R41 ;  /* 0x000020290200c986 */ /* 0x000fe2000c101906 */
[----:B------:R-:W-:Y:S02]  /*19a0*/  VIMNMX R11, PT, PT, R82, R11, !PT ;  /* 0x0000000b520b7248 */ /* 0x000fe40007fe0100 */
[-C--:B------:R-:W-:Y:S01]  /*19b0*/  ISETP.GE.AND P3, PT, R15, R16.reuse, PT ;  /* 0x000000100f00720c */ /* 0x080fe20003f66270 */
[----:B------:R-:W-:Y:S01]  /*19c0*/  VIADD R15, R17, 0x28 ;  /* 0x00000028110f7836 */ /* 0x000fe20000000000 */
[----:B------:R-:W-:Y:S01]  /*19d0*/  ISETP.GE.AND P4, PT, R11, R16, PT ;  /* 0x000000100b00720c */ /* 0x000fe20003f86270 */
[----:B------:R-:W-:Y:S01]  /*19e0*/  @!P6 STG.E desc[UR6][R2.64+0x60], R39 ;  /* 0x000060270200e986 */ /* 0x000fe2000c101906 */
[----:B------:R-:W-:-:S02]  /*19f0*/  VIMNMX R11, PT, PT, R9, R66, !PT ;  /* 0x00000042090b7248 */ /* 0x000fc40007fe0100 */
[----:B-1----:R-:W-:Y:S01]  /*1a00*/  VIMNMX R7, PT, PT, R9, R52, !PT ;  /* 0x0000003409077248 */ /* 0x002fe20007fe0100 */
[----:B------:R-:W-:Y:S01]  /*1a10*/  @!P1 STG.E desc[UR6][R2.64+0x80], R38 ;  /* 0x0000802602009986 */ /* 0x000fe2000c101906 */
[-C--:B------:R-:W-:Y:S02]  /*1a20*/  ISETP.GE.AND P6, PT, R11, R16.reuse, PT ;  /* 0x000000100b00720c */ /* 0x080fe40003fc6270 */
[C---:B------:R-:W-:Y:S01]  /*1a30*/  VIMNMX R11, PT, PT, R18.reuse, R15, !PT ;  /* 0x0000000f120b7248 */ /* 0x040fe20007fe0100 */
[----:B------:R-:W-:Y:S01]  /*1a40*/  @!P2 STG.E desc[UR6][R2.64+0xa0], R37 ;  /* 0x0000a0250200a986 */ /* 0x000fe2000c101906 */
[-C--:B------:R-:W-:Y:S01]  /*1a50*/  ISETP.GE.AND P1, PT, R7, R16.reuse, PT ;  /* 0x000000100700720c */ /* 0x080fe20003f26270 */
[----:B------:R-:W-:Y:S01]  /*1a60*/  @!P0 IMAD.IADD R7, R18, 0x1, R53 ;  /* 0x0000000112078824 */ /* 0x000fe200078e0235 */
[----:B------:R-:W-:Y:S01]  /*1a70*/  ISETP.GE.AND P2, PT, R11, R16, PT ;  /* 0x000000100b00720c */ /* 0x000fe20003f46270 */
[----:B------:R-:W-:Y:S01]  /*1a80*/  @!P3 STG.E desc[UR6][R2.64+0xc0], R36 ;  /* 0x0000c0240200b986 */ /* 0x000fe2000c101906 */
[----:B------:R-:W-:-:S02]  /*1a90*/  VIMNMX R13, PT, PT, R9, R74, !PT ;  /* 0x0000004a090d7248 */ /* 0x000fc40007fe0100 */
[----:B------:R-:W-:Y:S01]  /*1aa0*/  IADD3 R0, P3, PT, R18, R53, RZ ;  /* 0x0000003512007210 */ /* 0x000fe20007f7e0ff */
[----:B------:R-:W-:Y:S01]  /*1ab0*/  @!P5 STG.E desc[UR6][R2.64+0x40], R40 ;  /* 0x000040280200d986 */ /* 0x000fe2000c101906 */
[----:B------:R-:W-:Y:S01]  /*1ac0*/  VIMNMX R11, PT, PT, R9, R26, !PT ;  /* 0x0000001a090b7248 */ /* 0x000fe20007fe0100 */
[----:B0-----:R-:W-:Y:S01]  /*1ad0*/  @!P0 IMAD.WIDE R6, R7, 0x4, R4 ;  /* 0x0000000407068825 */ /* 0x001fe200078e0204 */
[-C--:B------:R-:W-:Y:S01]  /*1ae0*/  ISETP.GE.AND P5, PT, R13, R16.reuse, PT ;  /* 0x000000100d00720c */ /* 0x080fe20003fa6270 */
[----:B------:R0:W-:Y:S01]  /*1af0*/  @!P4 STG.E desc[UR6][R2.64+0xe0], R35 ;  /* 0x0000e0230200c986 */ /* 0x0001e2000c101906 */
[----:B------:R-:W-:Y:S02]  /*1b00*/  LEA.HI.X.SX32 R5, R53, RZ, 0x1, P3 ;  /* 0x000000ff35057211 */ /* 0x000fe400018f0eff */
[----:B------:R-:W-:Y:S01]  /*1b10*/  ISETP.GE.AND P3, PT, R11, R16, PT ;  /* 0x000000100b00720c */ /* 0x000fe20003f66270 */
[----:B------:R1:W-:Y:S01]  /*1b20*/  @!P0 STG.E desc[UR6][R6.64], R65 ;  /* 0x0000004106008986 */ /* 0x0003e2000c101906 */
[----:B------:R-:W-:-:S02]  /*1b30*/  VIMNMX R11, PT, PT, R9, R80, !PT ;  /* 0x00000050090b7248 */ /* 0x000fc40007fe0100 */
[C---:B------:R-:W-:Y:S02]  /*1b40*/  LEA R4, P4, R0.reuse, UR10, 0x2 ;  /* 0x0000000a00047c11 */ /* 0x040fe4000f8810ff */
[----:B------:R-:W-:Y:S02]  /*1b50*/  VIMNMX R13, PT, PT, R9, R78, !PT ;  /* 0x0000004e090d7248 */ /* 0x000fe40007fe0100 */
[-C--:B------:R-:W-:Y:S01]  /*1b60*/  ISETP.GE.AND P0, PT, R11, R16.reuse, PT ;  /* 0x000000100b00720c */ /* 0x080fe20003f06270 */
[----:B0-----:R-:W0:Y:S01]  /*1b70*/  @!P2 LDC.64 R2, c[0x0][0x380] ;  /* 0x0000e000ff02ab82 */ /* 0x001e220000000a00 */
[----:B------:R-:W-:Y:S02]  /*1b80*/  LEA.HI.X R5, R0, UR11, R5, 0x2, P4 ;  /* 0x0000000b00057c11 */ /* 0x000fe4000a0f1405 */
[----:B------:R-:W-:Y:S01]  /*1b90*/  ISETP.GE.AND P4, PT, R13, R16, PT ;  /* 0x000000100d00720c */ /* 0x000fe20003f86270 */
[----:B------:R-:W-:Y:S01]  /*1ba0*/  VIADD R13, R17, 0x30 ;  /* 0x00000030110d7836 */ /* 0x000fe20000000000 */
[----:B------:R-:W-:Y:S01]  /*1bb0*/  VIMNMX R9, PT, PT, R9, R82, !PT ;  /* 0x0000005209097248 */ /* 0x000fe20007fe0100 */
[----:B------:R-:W-:Y:S01]  /*1bc0*/  @!P5 STG.E desc[UR6][R4.64+0x20], R33 ;  /* 0x000020210400d986 */ /* 0x000fe2000c101906 */
[-C--:B------:R-:W-:Y:S01]  /*1bd0*/  VIMNMX R11, PT, PT, R74, R15.reuse, !PT ;  /* 0x0000000f4a0b7248 */ /* 0x080fe20007fe0100 */
[----:B------:R-:W-:Y:S01]  /*1be0*/  VIADD R17, R17, 0x38 ;  /* 0x0000003811117836 */ /* 0x000fe20000000000 */
[----:B------:R-:W-:Y:S01]  /*1bf0*/  ISETP.GE.AND P5, PT, R9, R16, PT ;  /* 0x000000100900720c */ /* 0x000fe20003fa6270 */
[----:B------:R-:W-:Y:S01]  /*1c00*/  @!P6 STG.E desc[UR6][R4.64+0x40], R32 ;  /* 0x000040200400e986 */ /* 0x000fe2000c101906 */
[----:B------:R-:W-:-:S02]  /*1c10*/  VIMNMX R9, PT, PT, R66, R15, !PT ;  /* 0x0000000f42097248 */ /* 0x000fc40007fe0100 */
[-C--:B------:R-:W-:Y:S01]  /*1c20*/  ISETP.GE.AND P6, PT, R11, R16.reuse, PT ;  /* 0x000000100b00720c */ /* 0x080fe20003fc6270 */
[----:B------:R-:W-:Y:S01]  /*1c30*/  @!P1 STG.E desc[UR6][R4.64+0x60], R31 ;  /* 0x0000601f04009986 */ /* 0x000fe2000c101906 */
[----:B------:R-:W-:Y:S02]  /*1c40*/  VIMNMX R11, PT, PT, R18, R13, !PT ;  /* 0x0000000d120b7248 */ /* 0x000fe40007fe0100 */
[-C--:B------:R-:W-:Y:S01]  /*1c50*/  ISETP.GE.AND P1, PT, R9, R16.reuse, PT ;  /* 0x000000100900720c */ /* 0x080fe20003f26270 */
[----:B------:R-:W-:Y:S01]  /*1c60*/  @!P0 STG.E desc[UR6][R4.64+0xa0], R86 ;  /* 0x0000a05604008986 */ /* 0x000fe2000c101906 */
[-C--:B-1----:R-:W-:Y:S01]  /*1c70*/  VIMNMX R7, PT, PT, R52, R15.reuse, !PT ;  /* 0x0000000f34077248 */ /* 0x082fe20007fe0100 */
        /* <DEDUP_REMOVED lines=8> */
[----:B0-----:R-:W-:-:S02]  /*1d00*/  @!P2 IMAD.WIDE R6, R7, 0x4, R2 ;  /* 0x000000040706a825 */ /* 0x001fc400078e0202 */
[----:B------:R0:W-:Y:S01]  /*1d10*/  @!P5 STG.E desc[UR6][R4.64+0xe0], R27 ;  /* 0x0000e01b0400d986 */ /* 0x0001e2000c101906 */
[----:B------:R-:W-:Y:S01]  /*1d20*/  LEA.HI.X.SX32 R3, R9, RZ, 0x1, P4 ;  /* 0x000000ff09037211 */ /* 0x000fe200020f0eff */
[----:B------:R-:W-:Y:S01]  /*1d30*/  IMAD R53, R16, 0x10, R53 ;  /* 0x0000001010357824 */ /* 0x000fe200078e0235 */
[----:B------:R-:W-:Y:S01]  /*1d40*/  LEA R2, P5, R0, UR10, 0x2 ;  /* 0x0000000a00027c11 */ /* 0x000fe2000f8a10ff */
[----:B------:R1:W-:Y:S01]  /*1d50*/  @!P2 STG.E desc[UR6][R6.64], R34 ;  /* 0x000000220600a986 */ /* 0x0003e2000c101906 */
[-C--:B------:R-:W-:Y:S02]  /*1d60*/  ISETP.GE.AND P4, PT, R11, R16.reuse, PT ;  /* 0x000000100b00720c */ /* 0x080fe40003f86270 */
[----:B------:R-:W-:Y:S02]  /*1d70*/  VIMNMX R9, PT, PT, R80, R15, !PT ;  /* 0x0000000f50097248 */ /* 0x000fe40007fe0100 */
[----:B------:R-:W-:Y:S02]  /*1d80*/  LEA.HI.X R3, R0, UR11, R3, 0x2, P5 ;  /* 0x0000000b00037c11 */ /* 0x000fe4000a8f1403 */
[----:B------:R-:W-:Y:S01]  /*1d90*/  ISETP.GE.AND P5, PT, R9, R16, PT ;  /* 0x000000100900720c */ /* 0x000fe20003fa6270 */
[----:B0-----:R-:W0:Y:S01]  /*1da0*/  @!P0 LDC.64 R4, c[0x0][0x380] ;  /* 0x0000e000ff048b82 */ /* 0x001e220000000a00 */
[----:B------:R-:W-:Y:S01]  /*1db0*/  VIMNMX R9, PT, PT, R74, R13, !PT ;  /* 0x0000000d4a097248 */ /* 0x000fe20007fe0100 */
[----:B------:R-:W-:Y:S01]  /*1dc0*/  @!P1 STG.E desc[UR6][R2.64+0x40], R24 ;  /* 0x0000401802009986 */ /* 0x000fe2000c101906 */
[----:B------:R-:W-:-:S02]  /*1dd0*/  VIMNMX R11, PT, PT, R78, R15, !PT ;  /* 0x0000000f4e0b7248 */ /* 0x000fc40007fe0100 */
[----:B------:R-:W-:Y:S01]  /*1de0*/  VIMNMX R15, PT, PT, R82, R15, !PT ;  /* 0x0000000f520f7248 */ /* 0x000fe20007fe0100 */
[----:B------:R-:W-:Y:S01]  /*1df0*/  @!P6 STG.E desc[UR6][R2.64+0x20], R25 ;  /* 0x000020190200e986 */ /* 0x000fe2000c101906 */
[-C--:B------:R-:W-:Y:S02]  /*1e00*/  ISETP.GE.AND P1, PT, R9, R16.reuse, PT ;  /* 0x000000100900720c */ /* 0x080fe40003f26270 */
[-C--:B------:R-:W-:Y:S01]  /*1e10*/  ISETP.GE.AND P2, PT, R11, R16.reuse, PT ;  /* 0x000000100b00720c */ /* 0x080fe20003f46270 */
[----:B------:R-:W-:Y:S01]  /*1e20*/  @!P4 STG.E desc[UR6][R2.64+0x80], R22 ;  /* 0x000080160200c986 */ /* 0x000fe2000c101906 */
[----:B------:R-:W-:Y:S02]  /*1e30*/  VIMNMX R9, PT, PT, R18, R17, !PT ;  /* 0x0000001112097248 */ /* 0x000fe40007fe0100 */
[-C--:B------:R-:W-:Y:S01]  /*1e40*/  ISETP.GE.AND P6, PT, R15, R16.reuse, PT ;  /* 0x000000100f00720c */ /* 0x080fe20003fc6270 */
[----:B------:R-:W-:Y:S01]  /*1e50*/  @!P5 STG.E desc[UR6][R2.64+0xa0], R85 ;  /* 0x0000a0550200d986 */ /* 0x000fe2000c101906 */
[----:B------:R-:W-:-:S02]  /*1e60*/  ISETP.GE.AND P4, PT, R9, R16, PT ;  /* 0x000000100900720c */ /* 0x000fc40003f86270 */
[-C--:B-1----:R-:W-:Y:S01]  /*1e70*/  VIMNMX R7, PT, PT, R52, R13.reuse, !PT ;  /* 0x0000000d34077248 */ /* 0x082fe20007fe0100 */
[----:B------:R-:W-:Y:S01]  /*1e80*/  @!P3 STG.E desc[UR6][R2.64+0x60], R23 ;  /* 0x000060170200b986 */ /* 0x000fe2000c101906 */
[----:B------:R-:W-:Y:S02]  /*1e90*/  VIMNMX R9, PT, PT, R26, R13, !PT ;  /* 0x0000000d1a097248 */ /* 0x000fe40007fe0100 */
[-C--:B------:R-:W-:Y:S01]  /*1ea0*/  ISETP.GE.AND P5, PT, R7, R16.reuse, PT ;  /* 0x000000100700720c */ /* 0x080fe20003fa6270 */
[C---:B------:R-:W-:Y:S01]  /*1eb0*/  @!P0 IMAD.IADD R7, R18.reuse, 0x1, R53 ;  /* 0x0000000112078824 */ /* 0x040fe200078e0235 */
[----:B------:R-:W-:Y:S01]  /*1ec0*/  @!P2 STG.E desc[UR6][R2.64+0xc0], R21 ;  /* 0x0000c0150200a986 */ /* 0x000fe2000c101906 */
[----:B------:R-:W-:Y:S02]  /*1ed0*/  IADD3 R0, P2, PT, R18, R53, RZ ;  /* 0x0000003512007210 */ /* 0x000fe40007f5e0ff */
[----:B0-----:R-:W-:Y:S01]  /*1ee0*/  @!P0 IMAD.WIDE R4, R7, 0x4, R4 ;  /* 0x0000000407048825 */ /* 0x001fe200078e0204 */
[----:B------:R0:W-:Y:S01]  /*1ef0*/  @!P6 STG.E desc[UR6][R2.64+0xe0], R20 ;  /* 0x0000e0140200e986 */ /* 0x0001e2000c101906 */
[----:B------:R-:W-:-:S02]  /*1f00*/  ISETP.GE.AND P6, PT, R9, R16, PT ;  /* 0x000000100900720c */ /* 0x000fc40003fc6270 */
[----:B------:R-:W1:Y:S01]  /*1f10*/  @!P4 LDC.64 R8, c[0x0][0x380] ;  /* 0x0000e000ff08cb82 */ /* 0x000e620000000a00 */
[-C--:B------:R-:W-:Y:S01]  /*1f20*/  VIMNMX R11, PT, PT, R66, R13.reuse, !PT ;  /* 0x0000000d420b7248 */ /* 0x080fe20007fe0100 */
[----:B------:R2:W-:Y:S01]  /*1f30*/  @!P0 STG.E desc[UR6][R4.64], R19 ;  /* 0x0000001304008986 */ /* 0x0005e2000c101906 */
[----:B------:R-:W-:Y:S01]  /*1f40*/  LEA.HI.X.SX32 R7, R53, RZ, 0x1, P2 ;  /* 0x000000ff35077211 */ /* 0x000fe200010f0eff */
[----:B------:R-:W-:Y:S01]  /*1f50*/  IMAD R53, R16, 0x8, R53 ;  /* 0x0000000810357824 */ /* 0x000fe200078e0235 */
[C---:B------:R-:W-:Y:S02]  /*1f60*/  LEA R6, P2, R0.reuse, UR10, 0x2 ;  /* 0x0000000a00067c11 */ /* 0x040fe4000f8410ff */
[----:B------:R-:W-:Y:S02]  /*1f70*/  ISETP.GE.AND P3, PT, R11, R16, PT ;  /* 0x000000100b00720c */ /* 0x000fe40003f66270 */
[----:B------:R-:W-:Y:S02]  /*1f80*/  LEA.HI.X R7, R0, UR11, R7, 0x2, P2 ;  /* 0x0000000b00077c11 */ /* 0x000fe400090f1407 */
[----:B------:R-:W-:-:S02]  /*1f90*/  VIMNMX R11, PT, PT, R80, R13, !PT ;  /* 0x0000000d500b7248 */ /* 0x000fc40007fe0100 */
[-C--:B------:R-:W-:Y:S01]  /*1fa0*/  VIMNMX R15, PT, PT, R78, R13.reuse, !PT ;  /* 0x0000000d4e0f7248 */ /* 0x080fe20007fe0100 */
[----:B------:R3:W-:Y:S01]  /*1fb0*/  @!P1 STG.E desc[UR6][R6.64+0x20], R59 ;  /* 0x0000203b06009986 */ /* 0x0007e2000c101906 */
[----:B------:R-:W-:Y:S02]  /*1fc0*/  VIMNMX R13, PT, PT, R82, R13, !PT ;  /* 0x0000000d520d7248 */ /* 0x000fe40007fe0100 */
[-C--:B------:R-:W-:Y:S01]  /*1fd0*/  ISETP.GE.AND P0, PT, R11, R16.reuse, PT ;  /* 0x000000100b00720c */ /* 0x080fe20003f06270 */
[----:B------:R3:W-:Y:S01]  /*1fe0*/  @!P6 STG.E desc[UR6][R6.64+0x80], R62 ;  /* 0x0000803e0600e986 */ /* 0x0007e2000c101906 */
[-C--:B------:R-:W-:Y:S02]  /*1ff0*/  ISETP.GE.AND P1, PT, R13, R16.reuse, PT ;  /* 0x000000100d00720c */ /* 0x080fe40003f26270 */
[----:B------:R-:W-:Y:S01]  /*2000*/  ISETP.GE.AND P2, PT, R15, R16, PT ;  /* 0x000000100f00720c */ /* 0x000fe20003f46270 */
[----:B------:R3:W-:Y:S01]  /*2010*/  @!P3 STG.E desc[UR6][R6.64+0x40], R60 ;  /* 0x0000403c0600b986 */ /* 0x0007e2000c101906 */
[----:B0-----:R-:W-:-:S02]  /*2020*/  VIMNMX R3, PT, PT, R74, R17, !PT ;  /* 0x000000114a037248 */ /* 0x001fc40007fe0100 */
[-C--:B--2---:R-:W-:Y:S01]  /*2030*/  VIMNMX R5, PT, PT, R52, R17.reuse, !PT ;  /* 0x0000001134057248 */ /* 0x084fe20007fe0100 */
[----:B------:R3:W-:Y:S01]  /*2040*/  @!P5 STG.E desc[UR6][R6.64+0x60], R61 ;  /* 0x0000603d0600d986 */ /* 0x0007e2000c101906 */
[-C--:B------:R-:W-:Y:S01]  /*2050*/  ISETP.GE.AND P3, PT, R3, R16.reuse, PT ;  /* 0x000000100300720c */ /* 0x080fe20003f66270 */
[----:B------:R-:W-:Y:S01]  /*2060*/  @!P4 IMAD.IADD R3, R18, 0x1, R53 ;  /* 0x000000011203c824 */ /* 0x000fe200078e0235 */
[----:B------:R-:W-:Y:S01]  /*2070*/  VIMNMX R11, PT, PT, R66, R17, !PT ;  /* 0x00000011420b7248 */ /* 0x000fe20007fe0100 */
[----:B------:R3:W-:Y:S01]  /*2080*/  @!P0 STG.E desc[UR6][R6.64+0xa0], R63 ;  /* 0x0000a03f06008986 */ /* 0x0007e2000c101906 */
[-C--:B------:R-:W-:Y:S01]  /*2090*/  ISETP.GE.AND P6, PT, R5, R16.reuse, PT ;  /* 0x000000100500720c */ /* 0x080fe20003fc6270 */
[----:B-1----:R-:W-:Y:S01]  /*20a0*/  @!P4 IMAD.WIDE R2, R3, 0x4, R8 ;  /* 0x000000040302c825 */ /* 0x002fe200078e0208 */
[----:B------:R-:W-:Y:S01]  /*20b0*/  ISETP.GE.AND P5, PT, R11, R16, PT ;  /* 0x000000100b00720c */ /* 0x000fe20003fa6270 */
[----:B------:R3:W-:Y:S01]  /*20c0*/  @!P1 STG.E desc[UR6][R6.64+0xe0], R87 ;  /* 0x0000e05706009986 */ /* 0x0007e2000c101906 */
[----:B------:R-:W-:-:S02]  /*20d0*/  IADD3 R18, P1, PT, R18, R53, RZ ;  /* 0x0000003512127210 */ /* 0x000fc40007f3e0ff */
[-C--:B------:R-:W-:Y:S01]  /*20e0*/  VIMNMX R5, PT, PT, R80, R17.reuse, !PT ;  /* 0x0000001150057248 */ /* 0x080fe20007fe0100 */
[----:B------:R3:W-:Y:S01]  /*20f0*/  @!P2 STG.E desc[UR6][R6.64+0xc0], R64 ;  /* 0x0000c0400600a986 */ /* 0x0007e2000c101906 */
[-C--:B------:R-:W-:Y:S02]  /*2100*/  VIMNMX R11, PT, PT, R26, R17.reuse, !PT ;  /* 0x000000111a0b7248 */ /* 0x080fe40007fe0100 */
[-C--:B------:R-:W-:Y:S01]  /*2110*/  VIMNMX R9, PT, PT, R78, R17.reuse, !PT ;  /* 0x000000114e097248 */ /* 0x080fe20007fe0100 */
[----:B------:R3:W-:Y:S01]  /*2120*/  @!P4 STG.E desc[UR6][R2.64], R77 ;  /* 0x0000004d0200c986 */ /* 0x0007e2000c101906 */
[----:B------:R-:W-:Y:S02]  /*2130*/  LEA.HI.X.SX32 R53, R53, RZ, 0x1, P1 ;  /* 0x000000ff35357211 */ /* 0x000fe400008f0eff */
[----:B------:R-:W-:Y:S02]  /*2140*/  LEA R4, P4, R18, UR10, 0x2 ;  /* 0x0000000a12047c11 */ /* 0x000fe4000f8810ff */
[----:B------:R-:W-:-:S02]  /*2150*/  VIMNMX R17, PT, PT, R82, R17, !PT ;  /* 0x0000001152117248 */ /* 0x000fc40007fe0100 */
[-C--:B------:R-:W-:Y:S02]  /*2160*/  ISETP.GE.AND P1, PT, R5, R16.reuse, PT ;  /* 0x000000100500720c */ /* 0x080fe40003f26270 */
[-C--:B------:R-:W-:Y:S02]  /*2170*/  ISETP.GE.AND P0, PT, R11, R16.reuse, PT ;  /* 0x000000100b00720c */ /* 0x080fe40003f06270 */
[-C--:B------:R-:W-:Y:S02]  /*2180*/  ISETP.GE.AND P2, PT, R9, R16.reuse, PT ;  /* 0x000000100900720c */ /* 0x080fe40003f46270 */
[----:B------:R-:W-:Y:S02]  /*2190*/  LEA.HI.X R5, R18, UR11, R53, 0x2, P4 ;  /* 0x0000000b12057c11 */ /* 0x000fe4000a0f1435 */
[----:B------:R-:W-:-:S03]  /*21a0*/  ISETP.GE.AND P4, PT, R17, R16, PT ;  /* 0x000000101100720c */ /* 0x000fc60003f86270 */
[----:B------:R3:W-:Y:S04]  /*21b0*/  @!P3 STG.E desc[UR6][R4.64+0x20], R76 ;  /* 0x0000204c0400b986 */ /* 0x0007e8000c101906 */
[----:B------:R3:W-:Y:S04]  /*21c0*/  @!P5 STG.E desc[UR6][R4.64+0x40], R67 ;  /* 0x000040430400d986 */ /* 0x0007e8000c101906 */
[----:B------:R3:W-:Y:S04]  /*21d0*/  @!P6 STG.E desc[UR6][R4.64+0x60], R68 ;  /* 0x000060440400e986 */ /* 0x0007e8000c101906 */
[----:B------:R3:W-:Y:S04]  /*21e0*/  @!P0 STG.E desc[UR6][R4.64+0x80], R69 ;  /* 0x0000804504008986 */ /* 0x0007e8000c101906 */
[----:B------:R3:W-:Y:S04]  /*21f0*/  @!P1 STG.E desc[UR6][R4.64+0xa0], R70 ;  /* 0x0000a04604009986 */ /* 0x0007e8000c101906 */
[----:B------:R3:W-:Y:S01]  /*2200*/  @!P2 STG.E desc[UR6][R4.64+0xc0], R71 ;  /* 0x0000c0470400a986 */ /* 0x0007e2000c101906 */
[----:B------:R-:W-:Y:S05]  /*2210*/  @P4 EXIT ;  /* 0x000000000000494d */ /* 0x000fea0003800000 */
[----:B------:R-:W-:Y:S01]  /*2220*/  STG.E desc[UR6][R4.64+0xe0], R72 ;  /* 0x0000e04804007986 */ /* 0x000fe2000c101906 */
[----:B------:R-:W-:Y:S05]  /*2230*/  EXIT ;  /* 0x000000000000794d */ /* 0x000fea0003800000 */
.L_x_9:
        /* <DEDUP_REMOVED lines=12> */
.L_x_11:


//--------------------- .nv.shared.reserved.0     --------------------------
	.section	.nv.shared.reserved.0,"aw",@nobits
	.weak		__nv_reservedSMEM_offset_0_alias
	.size		__nv_reservedSMEM_offset_0_alias, 0, 64
	.other		__nv_reservedSMEM_offset_0_alias,@"STO_CUDA_RESERVED_SHARED STV_DEFAULT"
__nv_reservedSMEM_offset_0_alias:
	.zero		0
	.zero		64


//--------------------- .nv.constant0._Z10myppkernelPKfPfii --------------------------
	.section	.nv.constant0._Z10myppkernelPKfPfii,"a",@progbits
	.sectionflags	@""
	.align	4
.nv.constant0._Z10myppkernelPKfPfii:
	.zero		920


//--------------------- .nv.constant0._Z8mykernelPfPKfii --------------------------
	.section	.nv.constant0._Z8mykernelPfPKfii,"a",@progbits
	.sectionflags	@""
	.align	4
.nv.constant0._Z8mykernelPfPKfii:
	.zero		920


//--------------------- SYMBOLS --------------------------

	.type		.nv.reservedSmem.offset0,@object
	.size		.nv.reservedSmem.offset0,0x4
